//
// Generated by NVIDIA NVVM Compiler
//
// Compiler Build ID: CL-36424714
// Cuda compilation tools, release 13.0, V13.0.88
// Based on NVVM 20.0.0
//

.version 9.0
.target sm_100
.address_size 64

	// .globl	_Z14find_directioni
.extern .func  (.param .b64 func_retval0) malloc
(
	.param .b64 malloc_param_0
)
;
.extern .func free
(
	.param .b64 free_param_0
)
;
.global .align 8 .u64 decp_data;
.global .align 4 .b8 directions1[48] = {0, 0, 0, 0, 255, 255, 255, 255, 255, 255, 255, 255, 0, 0, 0, 0, 255, 255, 255, 255, 1, 0, 0, 0, 0, 0, 0, 0, 1, 0, 0, 0, 1, 0, 0, 0, 0, 0, 0, 0, 1, 0, 0, 0, 255, 255, 255, 255};
.global .align 4 .u32 width;
.global .align 4 .u32 height;
.global .align 4 .u32 num;
.global .align 8 .u64 adjacency;
.global .align 8 .u64 all_max;
.global .align 8 .u64 all_min;
.global .align 8 .u64 unsigned_n;
.global .align 4 .u32 count_max;
.global .align 4 .u32 count_min;
.global .align 4 .u32 count_f_max;
.global .align 4 .u32 count_f_min;
.global .align 8 .u64 maxi;
.global .align 8 .u64 mini;
.global .align 8 .f64 bound;
.global .align 8 .u64 or_maxi;
.global .align 8 .u64 or_mini;
.global .align 8 .u64 lowgradientindices;
.global .align 8 .u64 input_data;
.global .align 8 .u64 de_direction_as;
.global .align 8 .u64 de_direction_ds;
.global .align 4 .u32 maxNeighbors = 6;
.global .align 4 .b8 direction_to_index_mapping[48] = {0, 0, 0, 0, 255, 255, 255, 255, 255, 255, 255, 255, 0, 0, 0, 0, 255, 255, 255, 255, 1, 0, 0, 0, 0, 0, 0, 0, 1, 0, 0, 0, 1, 0, 0, 0, 0, 0, 0, 0, 1, 0, 0, 0, 255, 255, 255, 255};

.visible .entry _Z14find_directioni(
	.param .u32 _Z14find_directioni_param_0
)
{
	.reg .pred 	%p<86>;
	.reg .b32 	%r<155>;
	.reg .b64 	%rd<104>;
	.reg .b64 	%fd<25>;

	ld.param.u32 	%r47, [_Z14find_directioni_param_0];
	mov.u32 	%r48, %tid.x;
	mov.u32 	%r49, %ctaid.x;
	mov.u32 	%r50, %ntid.x;
	mad.lo.s32 	%r1, %r49, %r50, %r48;
	ld.global.u32 	%r51, [num];
	setp.ge.s32 	%p1, %r1, %r51;
	@%p1 bra 	$L__BB0_66;
	ld.global.u64 	%rd16, [lowgradientindices];
	cvta.to.global.u64 	%rd1, %rd16;
	mul.wide.s32 	%rd17, %r1, 4;
	add.s64 	%rd18, %rd1, %rd17;
	ld.global.u32 	%r52, [%rd18];
	setp.eq.s32 	%p2, %r52, 1;
	@%p2 bra 	$L__BB0_66;
	setp.ne.s32 	%p3, %r47, 0;
	@%p3 bra 	$L__BB0_4;
	ld.global.u64 	%rd103, [decp_data];
	ld.global.u64 	%rd102, [de_direction_as];
	ld.global.u64 	%rd101, [de_direction_ds];
	bra.uni 	$L__BB0_5;
$L__BB0_4:
	ld.global.u64 	%rd103, [input_data];
	ld.global.u64 	%rd102, [or_maxi];
	ld.global.u64 	%rd101, [or_mini];
$L__BB0_5:
	cvta.to.global.u64 	%rd11, %rd103;
	ld.global.u64 	%rd19, [adjacency];
	cvta.to.global.u64 	%rd20, %rd19;
	mul.lo.s32 	%r2, %r1, 6;
	mul.wide.s32 	%rd21, %r2, 4;
	add.s64 	%rd12, %rd20, %rd21;
	ld.global.u32 	%r3, [%rd12];
	setp.eq.s32 	%p4, %r3, -1;
	mul.wide.s32 	%rd22, %r1, 8;
	add.s64 	%rd13, %rd11, %rd22;
	mov.u32 	%r141, %r1;
	@%p4 bra 	$L__BB0_9;
	mul.wide.s32 	%rd23, %r3, 4;
	add.s64 	%rd24, %rd1, %rd23;
	ld.global.u32 	%r53, [%rd24];
	setp.eq.s32 	%p5, %r53, 1;
	mov.u32 	%r141, %r1;
	@%p5 bra 	$L__BB0_9;
	mul.wide.s32 	%rd25, %r3, 8;
	add.s64 	%rd26, %rd11, %rd25;
	ld.global.f64 	%fd1, [%rd26];
	ld.global.f64 	%fd2, [%rd13];
	setp.gt.f64 	%p6, %fd1, %fd2;
	mov.u32 	%r141, %r3;
	@%p6 bra 	$L__BB0_9;
	setp.eq.f64 	%p7, %fd1, %fd2;
	max.s32 	%r54, %r3, %r1;
	selp.b32 	%r141, %r54, %r1, %p7;
$L__BB0_9:
	ld.global.u32 	%r6, [%rd12+4];
	setp.eq.s32 	%p8, %r6, -1;
	mov.u32 	%r142, %r141;
	@%p8 bra 	$L__BB0_13;
	mul.wide.s32 	%rd27, %r6, 4;
	add.s64 	%rd28, %rd1, %rd27;
	ld.global.u32 	%r55, [%rd28];
	setp.eq.s32 	%p9, %r55, 1;
	mov.u32 	%r142, %r141;
	@%p9 bra 	$L__BB0_13;
	mul.wide.s32 	%rd29, %r6, 8;
	add.s64 	%rd30, %rd11, %rd29;
	ld.global.f64 	%fd3, [%rd30];
	mul.wide.s32 	%rd31, %r141, 8;
	add.s64 	%rd32, %rd11, %rd31;
	ld.global.f64 	%fd4, [%rd32];
	setp.gt.f64 	%p10, %fd3, %fd4;
	mov.u32 	%r142, %r6;
	@%p10 bra 	$L__BB0_13;
	setp.eq.f64 	%p11, %fd3, %fd4;
	max.s32 	%r56, %r6, %r141;
	selp.b32 	%r142, %r56, %r141, %p11;
$L__BB0_13:
	ld.global.u32 	%r9, [%rd12+8];
	setp.eq.s32 	%p12, %r9, -1;
	mov.u32 	%r143, %r142;
	@%p12 bra 	$L__BB0_17;
	mul.wide.s32 	%rd33, %r9, 4;
	add.s64 	%rd34, %rd1, %rd33;
	ld.global.u32 	%r57, [%rd34];
	setp.eq.s32 	%p13, %r57, 1;
	mov.u32 	%r143, %r142;
	@%p13 bra 	$L__BB0_17;
	mul.wide.s32 	%rd35, %r9, 8;
	add.s64 	%rd36, %rd11, %rd35;
	ld.global.f64 	%fd5, [%rd36];
	mul.wide.s32 	%rd37, %r142, 8;
	add.s64 	%rd38, %rd11, %rd37;
	ld.global.f64 	%fd6, [%rd38];
	setp.gt.f64 	%p14, %fd5, %fd6;
	mov.u32 	%r143, %r9;
	@%p14 bra 	$L__BB0_17;
	setp.eq.f64 	%p15, %fd5, %fd6;
	max.s32 	%r58, %r9, %r142;
	selp.b32 	%r143, %r58, %r142, %p15;
$L__BB0_17:
	ld.global.u32 	%r12, [%rd12+12];
	setp.eq.s32 	%p16, %r12, -1;
	mov.u32 	%r144, %r143;
	@%p16 bra 	$L__BB0_21;
	mul.wide.s32 	%rd39, %r12, 4;
	add.s64 	%rd40, %rd1, %rd39;
	ld.global.u32 	%r59, [%rd40];
	setp.eq.s32 	%p17, %r59, 1;
	mov.u32 	%r144, %r143;
	@%p17 bra 	$L__BB0_21;
	mul.wide.s32 	%rd41, %r12, 8;
	add.s64 	%rd42, %rd11, %rd41;
	ld.global.f64 	%fd7, [%rd42];
	mul.wide.s32 	%rd43, %r143, 8;
	add.s64 	%rd44, %rd11, %rd43;
	ld.global.f64 	%fd8, [%rd44];
	setp.gt.f64 	%p18, %fd7, %fd8;
	mov.u32 	%r144, %r12;
	@%p18 bra 	$L__BB0_21;
	setp.eq.f64 	%p19, %fd7, %fd8;
	max.s32 	%r60, %r12, %r143;
	selp.b32 	%r144, %r60, %r143, %p19;
$L__BB0_21:
	ld.global.u32 	%r15, [%rd12+16];
	setp.eq.s32 	%p20, %r15, -1;
	mov.u32 	%r145, %r144;
	@%p20 bra 	$L__BB0_25;
	mul.wide.s32 	%rd45, %r15, 4;
	add.s64 	%rd46, %rd1, %rd45;
	ld.global.u32 	%r61, [%rd46];
	setp.eq.s32 	%p21, %r61, 1;
	mov.u32 	%r145, %r144;
	@%p21 bra 	$L__BB0_25;
	mul.wide.s32 	%rd47, %r15, 8;
	add.s64 	%rd48, %rd11, %rd47;
	ld.global.f64 	%fd9, [%rd48];
	mul.wide.s32 	%rd49, %r144, 8;
	add.s64 	%rd50, %rd11, %rd49;
	ld.global.f64 	%fd10, [%rd50];
	setp.gt.f64 	%p22, %fd9, %fd10;
	mov.u32 	%r145, %r15;
	@%p22 bra 	$L__BB0_25;
	setp.eq.f64 	%p23, %fd9, %fd10;
	max.s32 	%r62, %r15, %r144;
	selp.b32 	%r145, %r62, %r144, %p23;
$L__BB0_25:
	ld.global.u32 	%r18, [%rd12+20];
	setp.eq.s32 	%p24, %r18, -1;
	mov.u32 	%r146, %r145;
	@%p24 bra 	$L__BB0_29;
	mul.wide.s32 	%rd51, %r18, 4;
	add.s64 	%rd52, %rd1, %rd51;
	ld.global.u32 	%r63, [%rd52];
	setp.eq.s32 	%p25, %r63, 1;
	mov.u32 	%r146, %r145;
	@%p25 bra 	$L__BB0_29;
	mul.wide.s32 	%rd53, %r18, 8;
	add.s64 	%rd54, %rd11, %rd53;
	ld.global.f64 	%fd11, [%rd54];
	mul.wide.s32 	%rd55, %r145, 8;
	add.s64 	%rd56, %rd11, %rd55;
	ld.global.f64 	%fd12, [%rd56];
	setp.gt.f64 	%p26, %fd11, %fd12;
	mov.u32 	%r146, %r18;
	@%p26 bra 	$L__BB0_29;
	setp.eq.f64 	%p27, %fd11, %fd12;
	max.s32 	%r64, %r18, %r145;
	selp.b32 	%r146, %r64, %r145, %p27;
$L__BB0_29:
	ld.global.u32 	%r66, [height];
	div.s32 	%r67, %r146, %r66;
	div.s32 	%r68, %r1, %r66;
	sub.s32 	%r21, %r67, %r68;
	mul.lo.s32 	%r69, %r67, %r66;
	sub.s32 	%r70, %r146, %r69;
	mul.lo.s32 	%r71, %r68, %r66;
	sub.s32 	%r72, %r71, %r1;
	add.s32 	%r73, %r70, %r72;
	ld.global.u32 	%r74, [direction_to_index_mapping];
	setp.eq.s32 	%p28, %r74, %r21;
	ld.global.u32 	%r75, [direction_to_index_mapping+4];
	setp.eq.s32 	%p29, %r75, %r73;
	and.pred  	%p30, %p28, %p29;
	mov.b32 	%r147, 1;
	@%p30 bra 	$L__BB0_35;
	ld.global.u32 	%r78, [direction_to_index_mapping+8];
	setp.eq.s32 	%p31, %r78, %r21;
	ld.global.u32 	%r79, [direction_to_index_mapping+12];
	setp.eq.s32 	%p32, %r79, %r73;
	and.pred  	%p33, %p31, %p32;
	mov.b32 	%r147, 2;
	@%p33 bra 	$L__BB0_35;
	ld.global.u32 	%r82, [direction_to_index_mapping+16];
	setp.eq.s32 	%p34, %r82, %r21;
	ld.global.u32 	%r83, [direction_to_index_mapping+20];
	setp.eq.s32 	%p35, %r83, %r73;
	and.pred  	%p36, %p34, %p35;
	mov.b32 	%r147, 3;
	@%p36 bra 	$L__BB0_35;
	ld.global.u32 	%r86, [direction_to_index_mapping+24];
	setp.eq.s32 	%p37, %r86, %r21;
	ld.global.u32 	%r87, [direction_to_index_mapping+28];
	setp.eq.s32 	%p38, %r87, %r73;
	and.pred  	%p39, %p37, %p38;
	mov.b32 	%r147, 4;
	@%p39 bra 	$L__BB0_35;
	ld.global.u32 	%r90, [direction_to_index_mapping+32];
	setp.eq.s32 	%p40, %r90, %r21;
	ld.global.u32 	%r91, [direction_to_index_mapping+36];
	setp.eq.s32 	%p41, %r91, %r73;
	and.pred  	%p42, %p40, %p41;
	mov.b32 	%r147, 5;
	@%p42 bra 	$L__BB0_35;
	ld.global.u32 	%r93, [direction_to_index_mapping+40];
	setp.eq.s32 	%p43, %r93, %r21;
	ld.global.u32 	%r94, [direction_to_index_mapping+44];
	setp.eq.s32 	%p44, %r94, %r73;
	selp.b32 	%r96, 6, -1, %p44;
	selp.b32 	%r147, %r96, -1, %p43;
$L__BB0_35:
	cvta.to.global.u64 	%rd57, %rd102;
	add.s64 	%rd59, %rd57, %rd17;
	st.global.u32 	[%rd59], %r147;
	ld.global.u64 	%rd60, [adjacency];
	cvta.to.global.u64 	%rd61, %rd60;
	ld.global.u64 	%rd62, [lowgradientindices];
	cvta.to.global.u64 	%rd14, %rd62;
	add.s64 	%rd15, %rd61, %rd21;
	ld.global.u32 	%r25, [%rd15];
	setp.eq.s32 	%p45, %r25, -1;
	mov.u32 	%r153, %r1;
	@%p45 bra 	$L__BB0_59;
	mul.wide.s32 	%rd64, %r25, 4;
	add.s64 	%rd65, %rd14, %rd64;
	ld.global.u32 	%r97, [%rd65];
	setp.eq.s32 	%p46, %r97, 1;
	mov.u32 	%r153, %r1;
	@%p46 bra 	$L__BB0_39;
	mul.wide.s32 	%rd66, %r25, 8;
	add.s64 	%rd67, %rd11, %rd66;
	ld.global.f64 	%fd13, [%rd67];
	ld.global.f64 	%fd14, [%rd13];
	setp.lt.f64 	%p47, %fd13, %fd14;
	mov.u32 	%r153, %r25;
	@%p47 bra 	$L__BB0_39;
	setp.eq.f64 	%p48, %fd13, %fd14;
	min.s32 	%r98, %r25, %r1;
	selp.b32 	%r153, %r98, %r1, %p48;
$L__BB0_39:
	ld.global.u32 	%r28, [%rd15+4];
	setp.eq.s32 	%p49, %r28, -1;
	@%p49 bra 	$L__BB0_59;
	mul.wide.s32 	%rd68, %r28, 4;
	add.s64 	%rd69, %rd14, %rd68;
	ld.global.u32 	%r99, [%rd69];
	setp.eq.s32 	%p50, %r99, 1;
	mov.u32 	%r149, %r153;
	@%p50 bra 	$L__BB0_43;
	mul.wide.s32 	%rd70, %r28, 8;
	add.s64 	%rd71, %rd11, %rd70;
	ld.global.f64 	%fd15, [%rd71];
	mul.wide.s32 	%rd72, %r153, 8;
	add.s64 	%rd73, %rd11, %rd72;
	ld.global.f64 	%fd16, [%rd73];
	setp.lt.f64 	%p51, %fd15, %fd16;
	mov.u32 	%r149, %r28;
	@%p51 bra 	$L__BB0_43;
	setp.eq.f64 	%p52, %fd15, %fd16;
	min.s32 	%r100, %r28, %r153;
	selp.b32 	%r149, %r100, %r153, %p52;
$L__BB0_43:
	ld.global.u32 	%r31, [%rd15+8];
	setp.eq.s32 	%p53, %r31, -1;
	mov.u32 	%r153, %r149;
	@%p53 bra 	$L__BB0_59;
	mul.wide.s32 	%rd74, %r31, 4;
	add.s64 	%rd75, %rd14, %rd74;
	ld.global.u32 	%r101, [%rd75];
	setp.eq.s32 	%p54, %r101, 1;
	mov.u32 	%r153, %r149;
	@%p54 bra 	$L__BB0_47;
	mul.wide.s32 	%rd76, %r31, 8;
	add.s64 	%rd77, %rd11, %rd76;
	ld.global.f64 	%fd17, [%rd77];
	mul.wide.s32 	%rd78, %r149, 8;
	add.s64 	%rd79, %rd11, %rd78;
	ld.global.f64 	%fd18, [%rd79];
	setp.lt.f64 	%p55, %fd17, %fd18;
	mov.u32 	%r153, %r31;
	@%p55 bra 	$L__BB0_47;
	setp.eq.f64 	%p56, %fd17, %fd18;
	min.s32 	%r102, %r31, %r149;
	selp.b32 	%r153, %r102, %r149, %p56;
$L__BB0_47:
	ld.global.u32 	%r34, [%rd15+12];
	setp.eq.s32 	%p57, %r34, -1;
	@%p57 bra 	$L__BB0_59;
	mul.wide.s32 	%rd80, %r34, 4;
	add.s64 	%rd81, %rd14, %rd80;
	ld.global.u32 	%r103, [%rd81];
	setp.eq.s32 	%p58, %r103, 1;
	mov.u32 	%r151, %r153;
	@%p58 bra 	$L__BB0_51;
	mul.wide.s32 	%rd82, %r34, 8;
	add.s64 	%rd83, %rd11, %rd82;
	ld.global.f64 	%fd19, [%rd83];
	mul.wide.s32 	%rd84, %r153, 8;
	add.s64 	%rd85, %rd11, %rd84;
	ld.global.f64 	%fd20, [%rd85];
	setp.lt.f64 	%p59, %fd19, %fd20;
	mov.u32 	%r151, %r34;
	@%p59 bra 	$L__BB0_51;
	setp.eq.f64 	%p60, %fd19, %fd20;
	min.s32 	%r104, %r34, %r153;
	selp.b32 	%r151, %r104, %r153, %p60;
$L__BB0_51:
	ld.global.u32 	%r37, [%rd15+16];
	setp.eq.s32 	%p61, %r37, -1;
	mov.u32 	%r153, %r151;
	@%p61 bra 	$L__BB0_59;
	mul.wide.s32 	%rd86, %r37, 4;
	add.s64 	%rd87, %rd14, %rd86;
	ld.global.u32 	%r105, [%rd87];
	setp.eq.s32 	%p62, %r105, 1;
	mov.u32 	%r152, %r151;
	@%p62 bra 	$L__BB0_55;
	mul.wide.s32 	%rd88, %r37, 8;
	add.s64 	%rd89, %rd11, %rd88;
	ld.global.f64 	%fd21, [%rd89];
	mul.wide.s32 	%rd90, %r151, 8;
	add.s64 	%rd91, %rd11, %rd90;
	ld.global.f64 	%fd22, [%rd91];
	setp.lt.f64 	%p63, %fd21, %fd22;
	mov.u32 	%r152, %r37;
	@%p63 bra 	$L__BB0_55;
	setp.eq.f64 	%p64, %fd21, %fd22;
	min.s32 	%r106, %r37, %r151;
	selp.b32 	%r152, %r106, %r151, %p64;
$L__BB0_55:
	ld.global.u32 	%r40, [%rd15+20];
	setp.eq.s32 	%p65, %r40, -1;
	mov.u32 	%r153, %r152;
	@%p65 bra 	$L__BB0_59;
	mul.wide.s32 	%rd92, %r40, 4;
	add.s64 	%rd93, %rd14, %rd92;
	ld.global.u32 	%r107, [%rd93];
	setp.eq.s32 	%p66, %r107, 1;
	mov.u32 	%r153, %r152;
	@%p66 bra 	$L__BB0_59;
	mul.wide.s32 	%rd94, %r40, 8;
	add.s64 	%rd95, %rd11, %rd94;
	ld.global.f64 	%fd23, [%rd95];
	mul.wide.s32 	%rd96, %r152, 8;
	add.s64 	%rd97, %rd11, %rd96;
	ld.global.f64 	%fd24, [%rd97];
	setp.lt.f64 	%p67, %fd23, %fd24;
	mov.u32 	%r153, %r40;
	@%p67 bra 	$L__BB0_59;
	setp.eq.f64 	%p68, %fd23, %fd24;
	min.s32 	%r108, %r40, %r152;
	selp.b32 	%r153, %r108, %r152, %p68;
$L__BB0_59:
	ld.global.u32 	%r110, [height];
	div.s32 	%r111, %r153, %r110;
	div.s32 	%r112, %r1, %r110;
	sub.s32 	%r43, %r111, %r112;
	mul.lo.s32 	%r113, %r111, %r110;
	sub.s32 	%r114, %r153, %r113;
	mul.lo.s32 	%r115, %r112, %r110;
	sub.s32 	%r116, %r115, %r1;
	add.s32 	%r117, %r114, %r116;
	ld.global.u32 	%r118, [direction_to_index_mapping];
	setp.eq.s32 	%p69, %r118, %r43;
	ld.global.u32 	%r119, [direction_to_index_mapping+4];
	setp.eq.s32 	%p70, %r119, %r117;
	and.pred  	%p71, %p69, %p70;
	mov.b32 	%r154, 1;
	@%p71 bra 	$L__BB0_65;
	ld.global.u32 	%r122, [direction_to_index_mapping+8];
	setp.eq.s32 	%p72, %r122, %r43;
	ld.global.u32 	%r123, [direction_to_index_mapping+12];
	setp.eq.s32 	%p73, %r123, %r117;
	and.pred  	%p74, %p72, %p73;
	mov.b32 	%r154, 2;
	@%p74 bra 	$L__BB0_65;
	ld.global.u32 	%r126, [direction_to_index_mapping+16];
	setp.eq.s32 	%p75, %r126, %r43;
	ld.global.u32 	%r127, [direction_to_index_mapping+20];
	setp.eq.s32 	%p76, %r127, %r117;
	and.pred  	%p77, %p75, %p76;
	mov.b32 	%r154, 3;
	@%p77 bra 	$L__BB0_65;
	ld.global.u32 	%r130, [direction_to_index_mapping+24];
	setp.eq.s32 	%p78, %r130, %r43;
	ld.global.u32 	%r131, [direction_to_index_mapping+28];
	setp.eq.s32 	%p79, %r131, %r117;
	and.pred  	%p80, %p78, %p79;
	mov.b32 	%r154, 4;
	@%p80 bra 	$L__BB0_65;
	ld.global.u32 	%r134, [direction_to_index_mapping+32];
	setp.eq.s32 	%p81, %r134, %r43;
	ld.global.u32 	%r135, [direction_to_index_mapping+36];
	setp.eq.s32 	%p82, %r135, %r117;
	and.pred  	%p83, %p81, %p82;
	mov.b32 	%r154, 5;
	@%p83 bra 	$L__BB0_65;
	ld.global.u32 	%r137, [direction_to_index_mapping+40];
	setp.eq.s32 	%p84, %r137, %r43;
	ld.global.u32 	%r138, [direction_to_index_mapping+44];
	setp.eq.s32 	%p85, %r138, %r117;
	selp.b32 	%r140, 6, -1, %p85;
	selp.b32 	%r154, %r140, -1, %p84;
$L__BB0_65:
	cvta.to.global.u64 	%rd98, %rd101;
	add.s64 	%rd100, %rd98, %rd17;
	st.global.u32 	[%rd100], %r154;
$L__BB0_66:
	ret;

}
	// .globl	_Z18checkElementKernelPiiiPb
.visible .entry _Z18checkElementKernelPiiiPb(
	.param .u64 .ptr .align 1 _Z18checkElementKernelPiiiPb_param_0,
	.param .u32 _Z18checkElementKernelPiiiPb_param_1,
	.param .u32 _Z18checkElementKernelPiiiPb_param_2,
	.param .u64 .ptr .align 1 _Z18checkElementKernelPiiiPb_param_3
)
{
	.reg .pred 	%p<3>;
	.reg .b16 	%rs<2>;
	.reg .b32 	%r<8>;
	.reg .b64 	%rd<7>;

	ld.param.u64 	%rd1, [_Z18checkElementKernelPiiiPb_param_0];
	ld.param.u32 	%r3, [_Z18checkElementKernelPiiiPb_param_1];
	ld.param.u32 	%r2, [_Z18checkElementKernelPiiiPb_param_2];
	ld.param.u64 	%rd2, [_Z18checkElementKernelPiiiPb_param_3];
	mov.u32 	%r4, %tid.x;
	mov.u32 	%r5, %ctaid.x;
	mov.u32 	%r6, %ntid.x;
	mad.lo.s32 	%r1, %r5, %r6, %r4;
	setp.ge.s32 	%p1, %r1, %r3;
	@%p1 bra 	$L__BB1_3;
	cvta.to.global.u64 	%rd3, %rd1;
	mul.wide.s32 	%rd4, %r1, 4;
	add.s64 	%rd5, %rd3, %rd4;
	ld.global.u32 	%r7, [%rd5];
	setp.ne.s32 	%p2, %r7, %r2;
	@%p2 bra 	$L__BB1_3;
	cvta.to.global.u64 	%rd6, %rd2;
	mov.b16 	%rs1, 1;
	st.global.u8 	[%rd6], %rs1;
$L__BB1_3:
	ret;

}
	// .globl	_Z10iscriticlev
.visible .entry _Z10iscriticlev()
{
	.reg .pred 	%p<121>;
	.reg .b32 	%r<37>;
	.reg .b64 	%rd<76>;
	.reg .b64 	%fd<25>;

	mov.u32 	%r13, %tid.x;
	mov.u32 	%r14, %ctaid.x;
	mov.u32 	%r15, %ntid.x;
	mad.lo.s32 	%r1, %r14, %r15, %r13;
	ld.global.u32 	%r16, [num];
	setp.ge.s32 	%p3, %r1, %r16;
	@%p3 bra 	$L__BB2_60;
	ld.global.u64 	%rd1, [lowgradientindices];
	mul.wide.s32 	%rd5, %r1, 4;
	add.s64 	%rd6, %rd1, %rd5;
	ld.u32 	%r17, [%rd6];
	setp.eq.s32 	%p4, %r17, 1;
	@%p4 bra 	$L__BB2_60;
	ld.global.u64 	%rd7, [adjacency];
	mul.lo.s32 	%r18, %r1, 6;
	ld.global.u64 	%rd2, [decp_data];
	mul.wide.s32 	%rd8, %r1, 8;
	add.s64 	%rd3, %rd2, %rd8;
	mul.wide.s32 	%rd9, %r18, 4;
	add.s64 	%rd4, %rd7, %rd9;
	ld.u32 	%r2, [%rd4];
	setp.eq.s32 	%p6, %r2, -1;
	mov.pred 	%p5, 0;
	mov.pred 	%p119, %p5;
	@%p6 bra 	$L__BB2_27;
	mul.wide.s32 	%rd10, %r2, 4;
	add.s64 	%rd11, %rd1, %rd10;
	ld.u32 	%r19, [%rd11];
	setp.eq.s32 	%p7, %r19, 1;
	@%p7 bra 	$L__BB2_6;
	mul.wide.s32 	%rd12, %r2, 8;
	add.s64 	%rd13, %rd2, %rd12;
	ld.f64 	%fd1, [%rd13];
	ld.f64 	%fd2, [%rd3];
	setp.gt.f64 	%p9, %fd1, %fd2;
	mov.pred 	%p119, -1;
	@%p9 bra 	$L__BB2_27;
	setp.eq.f64 	%p11, %fd1, %fd2;
	setp.gt.s32 	%p12, %r2, %r1;
	and.pred  	%p13, %p12, %p11;
	@%p13 bra 	$L__BB2_27;
$L__BB2_6:
	ld.u32 	%r3, [%rd4+4];
	setp.eq.s32 	%p15, %r3, -1;
	mov.pred 	%p119, %p5;
	@%p15 bra 	$L__BB2_27;
	mul.wide.s32 	%rd14, %r3, 4;
	add.s64 	%rd15, %rd1, %rd14;
	ld.u32 	%r20, [%rd15];
	setp.eq.s32 	%p16, %r20, 1;
	@%p16 bra 	$L__BB2_10;
	mul.wide.s32 	%rd16, %r3, 8;
	add.s64 	%rd17, %rd2, %rd16;
	ld.f64 	%fd3, [%rd17];
	ld.f64 	%fd4, [%rd3];
	setp.gt.f64 	%p18, %fd3, %fd4;
	mov.pred 	%p119, -1;
	@%p18 bra 	$L__BB2_27;
	setp.eq.f64 	%p20, %fd3, %fd4;
	setp.gt.s32 	%p21, %r3, %r1;
	and.pred  	%p22, %p21, %p20;
	@%p22 bra 	$L__BB2_27;
$L__BB2_10:
	ld.u32 	%r4, [%rd4+8];
	setp.eq.s32 	%p24, %r4, -1;
	mov.pred 	%p119, %p5;
	@%p24 bra 	$L__BB2_27;
	mul.wide.s32 	%rd18, %r4, 4;
	add.s64 	%rd19, %rd1, %rd18;
	ld.u32 	%r21, [%rd19];
	setp.eq.s32 	%p25, %r21, 1;
	@%p25 bra 	$L__BB2_14;
	mul.wide.s32 	%rd20, %r4, 8;
	add.s64 	%rd21, %rd2, %rd20;
	ld.f64 	%fd5, [%rd21];
	ld.f64 	%fd6, [%rd3];
	setp.gt.f64 	%p27, %fd5, %fd6;
	mov.pred 	%p119, -1;
	@%p27 bra 	$L__BB2_27;
	setp.eq.f64 	%p29, %fd5, %fd6;
	setp.gt.s32 	%p30, %r4, %r1;
	and.pred  	%p31, %p30, %p29;
	@%p31 bra 	$L__BB2_27;
$L__BB2_14:
	ld.u32 	%r5, [%rd4+12];
	setp.eq.s32 	%p33, %r5, -1;
	mov.pred 	%p119, %p5;
	@%p33 bra 	$L__BB2_27;
	mul.wide.s32 	%rd22, %r5, 4;
	add.s64 	%rd23, %rd1, %rd22;
	ld.u32 	%r22, [%rd23];
	setp.eq.s32 	%p34, %r22, 1;
	@%p34 bra 	$L__BB2_18;
	mul.wide.s32 	%rd24, %r5, 8;
	add.s64 	%rd25, %rd2, %rd24;
	ld.f64 	%fd7, [%rd25];
	ld.f64 	%fd8, [%rd3];
	setp.gt.f64 	%p36, %fd7, %fd8;
	mov.pred 	%p119, -1;
	@%p36 bra 	$L__BB2_27;
	setp.eq.f64 	%p38, %fd7, %fd8;
	setp.gt.s32 	%p39, %r5, %r1;
	and.pred  	%p40, %p39, %p38;
	@%p40 bra 	$L__BB2_27;
$L__BB2_18:
	ld.u32 	%r6, [%rd4+16];
	setp.eq.s32 	%p42, %r6, -1;
	mov.pred 	%p119, %p5;
	@%p42 bra 	$L__BB2_27;
	mul.wide.s32 	%rd26, %r6, 4;
	add.s64 	%rd27, %rd1, %rd26;
	ld.u32 	%r23, [%rd27];
	setp.eq.s32 	%p43, %r23, 1;
	@%p43 bra 	$L__BB2_22;
	mul.wide.s32 	%rd28, %r6, 8;
	add.s64 	%rd29, %rd2, %rd28;
	ld.f64 	%fd9, [%rd29];
	ld.f64 	%fd10, [%rd3];
	setp.gt.f64 	%p45, %fd9, %fd10;
	mov.pred 	%p119, -1;
	@%p45 bra 	$L__BB2_27;
	setp.eq.f64 	%p47, %fd9, %fd10;
	setp.gt.s32 	%p48, %r6, %r1;
	and.pred  	%p49, %p48, %p47;
	@%p49 bra 	$L__BB2_27;
$L__BB2_22:
	ld.u32 	%r7, [%rd4+20];
	setp.eq.s32 	%p51, %r7, -1;
	mov.pred 	%p119, %p5;
	@%p51 bra 	$L__BB2_27;
	mul.wide.s32 	%rd30, %r7, 4;
	add.s64 	%rd31, %rd1, %rd30;
	ld.u32 	%r24, [%rd31];
	setp.eq.s32 	%p52, %r24, 1;
	@%p52 bra 	$L__BB2_26;
	mul.wide.s32 	%rd32, %r7, 8;
	add.s64 	%rd33, %rd2, %rd32;
	ld.f64 	%fd11, [%rd33];
	ld.f64 	%fd12, [%rd3];
	setp.gt.f64 	%p54, %fd11, %fd12;
	mov.pred 	%p119, -1;
	@%p54 bra 	$L__BB2_27;
	setp.eq.f64 	%p56, %fd11, %fd12;
	setp.gt.s32 	%p57, %r7, %r1;
	and.pred  	%p58, %p57, %p56;
	@%p58 bra 	$L__BB2_27;
$L__BB2_26:
	mov.pred 	%p119, %p5;
$L__BB2_27:
	setp.eq.s32 	%p61, %r2, -1;
	mov.pred 	%p60, 0;
	mov.pred 	%p120, %p60;
	@%p61 bra 	$L__BB2_52;
	mul.wide.s32 	%rd34, %r2, 4;
	add.s64 	%rd35, %rd1, %rd34;
	ld.u32 	%r25, [%rd35];
	setp.eq.s32 	%p62, %r25, 1;
	@%p62 bra 	$L__BB2_31;
	mul.wide.s32 	%rd36, %r2, 8;
	add.s64 	%rd37, %rd2, %rd36;
	ld.f64 	%fd13, [%rd37];
	ld.f64 	%fd14, [%rd3];
	setp.lt.f64 	%p64, %fd13, %fd14;
	mov.pred 	%p120, -1;
	@%p64 bra 	$L__BB2_52;
	setp.eq.f64 	%p66, %fd13, %fd14;
	setp.lt.s32 	%p67, %r2, %r1;
	and.pred  	%p68, %p67, %p66;
	@%p68 bra 	$L__BB2_52;
$L__BB2_31:
	ld.u32 	%r8, [%rd4+4];
	setp.eq.s32 	%p70, %r8, -1;
	mov.pred 	%p120, %p60;
	@%p70 bra 	$L__BB2_52;
	mul.wide.s32 	%rd38, %r8, 4;
	add.s64 	%rd39, %rd1, %rd38;
	ld.u32 	%r26, [%rd39];
	setp.eq.s32 	%p71, %r26, 1;
	@%p71 bra 	$L__BB2_35;
	mul.wide.s32 	%rd40, %r8, 8;
	add.s64 	%rd41, %rd2, %rd40;
	ld.f64 	%fd15, [%rd41];
	ld.f64 	%fd16, [%rd3];
	setp.lt.f64 	%p73, %fd15, %fd16;
	mov.pred 	%p120, -1;
	@%p73 bra 	$L__BB2_52;
	setp.eq.f64 	%p75, %fd15, %fd16;
	setp.lt.s32 	%p76, %r8, %r1;
	and.pred  	%p77, %p76, %p75;
	@%p77 bra 	$L__BB2_52;
$L__BB2_35:
	ld.u32 	%r9, [%rd4+8];
	setp.eq.s32 	%p79, %r9, -1;
	mov.pred 	%p120, %p60;
	@%p79 bra 	$L__BB2_52;
	mul.wide.s32 	%rd42, %r9, 4;
	add.s64 	%rd43, %rd1, %rd42;
	ld.u32 	%r27, [%rd43];
	setp.eq.s32 	%p80, %r27, 1;
	@%p80 bra 	$L__BB2_39;
	mul.wide.s32 	%rd44, %r9, 8;
	add.s64 	%rd45, %rd2, %rd44;
	ld.f64 	%fd17, [%rd45];
	ld.f64 	%fd18, [%rd3];
	setp.lt.f64 	%p82, %fd17, %fd18;
	mov.pred 	%p120, -1;
	@%p82 bra 	$L__BB2_52;
	setp.eq.f64 	%p84, %fd17, %fd18;
	setp.lt.s32 	%p85, %r9, %r1;
	and.pred  	%p86, %p85, %p84;
	@%p86 bra 	$L__BB2_52;
$L__BB2_39:
	ld.u32 	%r10, [%rd4+12];
	setp.eq.s32 	%p88, %r10, -1;
	mov.pred 	%p120, %p60;
	@%p88 bra 	$L__BB2_52;
	mul.wide.s32 	%rd46, %r10, 4;
	add.s64 	%rd47, %rd1, %rd46;
	ld.u32 	%r28, [%rd47];
	setp.eq.s32 	%p89, %r28, 1;
	@%p89 bra 	$L__BB2_43;
	mul.wide.s32 	%rd48, %r10, 8;
	add.s64 	%rd49, %rd2, %rd48;
	ld.f64 	%fd19, [%rd49];
	ld.f64 	%fd20, [%rd3];
	setp.lt.f64 	%p91, %fd19, %fd20;
	mov.pred 	%p120, -1;
	@%p91 bra 	$L__BB2_52;
	setp.eq.f64 	%p93, %fd19, %fd20;
	setp.lt.s32 	%p94, %r10, %r1;
	and.pred  	%p95, %p94, %p93;
	@%p95 bra 	$L__BB2_52;
$L__BB2_43:
	ld.u32 	%r11, [%rd4+16];
	setp.eq.s32 	%p97, %r11, -1;
	mov.pred 	%p120, %p60;
	@%p97 bra 	$L__BB2_52;
	mul.wide.s32 	%rd50, %r11, 4;
	add.s64 	%rd51, %rd1, %rd50;
	ld.u32 	%r29, [%rd51];
	setp.eq.s32 	%p98, %r29, 1;
	@%p98 bra 	$L__BB2_47;
	mul.wide.s32 	%rd52, %r11, 8;
	add.s64 	%rd53, %rd2, %rd52;
	ld.f64 	%fd21, [%rd53];
	ld.f64 	%fd22, [%rd3];
	setp.lt.f64 	%p100, %fd21, %fd22;
	mov.pred 	%p120, -1;
	@%p100 bra 	$L__BB2_52;
	setp.eq.f64 	%p102, %fd21, %fd22;
	setp.lt.s32 	%p103, %r11, %r1;
	and.pred  	%p104, %p103, %p102;
	@%p104 bra 	$L__BB2_52;
$L__BB2_47:
	ld.u32 	%r12, [%rd4+20];
	setp.eq.s32 	%p106, %r12, -1;
	mov.pred 	%p120, %p60;
	@%p106 bra 	$L__BB2_52;
	mul.wide.s32 	%rd54, %r12, 4;
	add.s64 	%rd55, %rd1, %rd54;
	ld.u32 	%r30, [%rd55];
	setp.eq.s32 	%p107, %r30, 1;
	@%p107 bra 	$L__BB2_51;
	mul.wide.s32 	%rd56, %r12, 8;
	add.s64 	%rd57, %rd2, %rd56;
	ld.f64 	%fd23, [%rd57];
	ld.f64 	%fd24, [%rd3];
	setp.lt.f64 	%p109, %fd23, %fd24;
	mov.pred 	%p120, -1;
	@%p109 bra 	$L__BB2_52;
	setp.eq.f64 	%p111, %fd23, %fd24;
	setp.lt.s32 	%p112, %r12, %r1;
	and.pred  	%p113, %p112, %p111;
	@%p113 bra 	$L__BB2_52;
$L__BB2_51:
	mov.pred 	%p120, %p60;
$L__BB2_52:
	@%p119 bra 	$L__BB2_56;
	ld.global.u64 	%rd58, [or_maxi];
	add.s64 	%rd60, %rd58, %rd5;
	ld.u32 	%r31, [%rd60];
	setp.eq.s32 	%p115, %r31, -1;
	@%p115 bra 	$L__BB2_54;
	bra.uni 	$L__BB2_57;
$L__BB2_54:
	@%p120 bra 	$L__BB2_58;
	ld.global.u64 	%rd64, [or_mini];
	add.s64 	%rd66, %rd64, %rd5;
	ld.u32 	%r33, [%rd66];
	setp.eq.s32 	%p117, %r33, -1;
	@%p117 bra 	$L__BB2_60;
	bra.uni 	$L__BB2_59;
$L__BB2_56:
	ld.global.u64 	%rd61, [or_maxi];
	add.s64 	%rd63, %rd61, %rd5;
	ld.u32 	%r32, [%rd63];
	setp.ne.s32 	%p116, %r32, -1;
	@%p116 bra 	$L__BB2_54;
$L__BB2_57:
	atom.global.add.u32 	%r36, [count_f_max], 1;
	ld.global.u64 	%rd73, [all_max];
	mul.wide.s32 	%rd74, %r36, 4;
	add.s64 	%rd75, %rd73, %rd74;
	st.u32 	[%rd75], %r1;
	bra.uni 	$L__BB2_60;
$L__BB2_58:
	ld.global.u64 	%rd67, [or_mini];
	add.s64 	%rd69, %rd67, %rd5;
	ld.u32 	%r34, [%rd69];
	setp.ne.s32 	%p118, %r34, -1;
	@%p118 bra 	$L__BB2_60;
$L__BB2_59:
	atom.global.add.u32 	%r35, [count_f_min], 1;
	ld.global.u64 	%rd70, [all_min];
	mul.wide.s32 	%rd71, %r35, 4;
	add.s64 	%rd72, %rd70, %rd71;
	st.u32 	[%rd72], %r1;
$L__BB2_60:
	ret;

}
	// .globl	_Z5getcpv
.visible .entry _Z5getcpv()
{
	.reg .pred 	%p<100>;
	.reg .b32 	%r<20>;
	.reg .b64 	%rd<35>;
	.reg .b64 	%fd<15>;

	mov.u32 	%r13, %tid.x;
	mov.u32 	%r14, %ctaid.x;
	mov.u32 	%r15, %ntid.x;
	mad.lo.s32 	%r1, %r14, %r15, %r13;
	ld.global.u32 	%r16, [num];
	setp.ge.s32 	%p5, %r1, %r16;
	@%p5 bra 	$L__BB3_41;
	ld.global.u64 	%rd5, [adjacency];
	mul.lo.s32 	%r17, %r1, 6;
	ld.global.u64 	%rd1, [input_data];
	mul.wide.s32 	%rd6, %r1, 8;
	add.s64 	%rd2, %rd1, %rd6;
	mul.wide.s32 	%rd7, %r17, 4;
	add.s64 	%rd3, %rd5, %rd7;
	ld.u32 	%r2, [%rd3];
	setp.eq.s32 	%p7, %r2, -1;
	mul.wide.s32 	%rd8, %r2, 8;
	add.s64 	%rd4, %rd1, %rd8;
	mov.pred 	%p6, 0;
	mov.pred 	%p98, %p6;
	@%p7 bra 	$L__BB3_19;
	ld.f64 	%fd6, [%rd4];
	ld.f64 	%fd7, [%rd2];
	setp.gt.f64 	%p9, %fd6, %fd7;
	mov.pred 	%p8, -1;
	mov.pred 	%p98, %p8;
	@%p9 bra 	$L__BB3_19;
	setp.neu.f64 	%p11, %fd6, %fd7;
	setp.le.s32 	%p12, %r2, %r1;
	or.pred  	%p13, %p12, %p11;
	@%p13 bra 	$L__BB3_4;
	bra.uni 	$L__BB3_19;
$L__BB3_4:
	ld.u32 	%r3, [%rd3+4];
	setp.eq.s32 	%p15, %r3, -1;
	mov.pred 	%p98, %p6;
	@%p15 bra 	$L__BB3_19;
	mul.wide.s32 	%rd9, %r3, 8;
	add.s64 	%rd10, %rd1, %rd9;
	ld.f64 	%fd1, [%rd10];
	setp.gt.f64 	%p17, %fd1, %fd7;
	mov.pred 	%p98, %p8;
	@%p17 bra 	$L__BB3_19;
	setp.eq.f64 	%p19, %fd1, %fd7;
	setp.gt.s32 	%p20, %r3, %r1;
	and.pred  	%p21, %p20, %p19;
	mov.pred 	%p98, %p8;
	@%p21 bra 	$L__BB3_19;
	ld.u32 	%r4, [%rd3+8];
	setp.eq.s32 	%p23, %r4, -1;
	mov.pred 	%p98, %p6;
	@%p23 bra 	$L__BB3_19;
	mul.wide.s32 	%rd11, %r4, 8;
	add.s64 	%rd12, %rd1, %rd11;
	ld.f64 	%fd2, [%rd12];
	setp.gt.f64 	%p25, %fd2, %fd7;
	mov.pred 	%p98, %p8;
	@%p25 bra 	$L__BB3_19;
	setp.eq.f64 	%p27, %fd2, %fd7;
	setp.gt.s32 	%p28, %r4, %r1;
	and.pred  	%p29, %p28, %p27;
	mov.pred 	%p98, %p8;
	@%p29 bra 	$L__BB3_19;
	ld.u32 	%r5, [%rd3+12];
	setp.eq.s32 	%p31, %r5, -1;
	mov.pred 	%p98, %p6;
	@%p31 bra 	$L__BB3_19;
	mul.wide.s32 	%rd13, %r5, 8;
	add.s64 	%rd14, %rd1, %rd13;
	ld.f64 	%fd3, [%rd14];
	setp.gt.f64 	%p33, %fd3, %fd7;
	mov.pred 	%p98, %p8;
	@%p33 bra 	$L__BB3_19;
	setp.eq.f64 	%p35, %fd3, %fd7;
	setp.gt.s32 	%p36, %r5, %r1;
	and.pred  	%p37, %p36, %p35;
	mov.pred 	%p98, %p8;
	@%p37 bra 	$L__BB3_19;
	ld.u32 	%r6, [%rd3+16];
	setp.eq.s32 	%p39, %r6, -1;
	mov.pred 	%p98, %p6;
	@%p39 bra 	$L__BB3_19;
	mul.wide.s32 	%rd15, %r6, 8;
	add.s64 	%rd16, %rd1, %rd15;
	ld.f64 	%fd4, [%rd16];
	setp.gt.f64 	%p41, %fd4, %fd7;
	mov.pred 	%p98, %p8;
	@%p41 bra 	$L__BB3_19;
	setp.eq.f64 	%p43, %fd4, %fd7;
	setp.gt.s32 	%p44, %r6, %r1;
	and.pred  	%p45, %p44, %p43;
	mov.pred 	%p98, %p8;
	@%p45 bra 	$L__BB3_19;
	ld.u32 	%r7, [%rd3+20];
	setp.eq.s32 	%p47, %r7, -1;
	mov.pred 	%p98, %p6;
	@%p47 bra 	$L__BB3_19;
	mul.wide.s32 	%rd17, %r7, 8;
	add.s64 	%rd18, %rd1, %rd17;
	ld.f64 	%fd5, [%rd18];
	setp.gt.f64 	%p49, %fd5, %fd7;
	mov.pred 	%p98, %p8;
	@%p49 bra 	$L__BB3_19;
	setp.eq.f64 	%p50, %fd5, %fd7;
	setp.gt.s32 	%p51, %r7, %r1;
	and.pred  	%p98, %p51, %p50;
$L__BB3_19:
	setp.eq.s32 	%p53, %r2, -1;
	mov.pred 	%p52, 0;
	mov.pred 	%p99, %p52;
	@%p53 bra 	$L__BB3_37;
	ld.f64 	%fd13, [%rd4];
	ld.f64 	%fd14, [%rd2];
	setp.lt.f64 	%p55, %fd13, %fd14;
	mov.pred 	%p54, -1;
	mov.pred 	%p99, %p54;
	@%p55 bra 	$L__BB3_37;
	setp.neu.f64 	%p57, %fd13, %fd14;
	setp.ge.s32 	%p58, %r2, %r1;
	or.pred  	%p59, %p58, %p57;
	@%p59 bra 	$L__BB3_22;
	bra.uni 	$L__BB3_37;
$L__BB3_22:
	ld.u32 	%r8, [%rd3+4];
	setp.eq.s32 	%p61, %r8, -1;
	mov.pred 	%p99, %p52;
	@%p61 bra 	$L__BB3_37;
	mul.wide.s32 	%rd19, %r8, 8;
	add.s64 	%rd20, %rd1, %rd19;
	ld.f64 	%fd8, [%rd20];
	setp.lt.f64 	%p63, %fd8, %fd14;
	mov.pred 	%p99, %p54;
	@%p63 bra 	$L__BB3_37;
	setp.eq.f64 	%p65, %fd8, %fd14;
	setp.lt.s32 	%p66, %r8, %r1;
	and.pred  	%p67, %p66, %p65;
	mov.pred 	%p99, %p54;
	@%p67 bra 	$L__BB3_37;
	ld.u32 	%r9, [%rd3+8];
	setp.eq.s32 	%p69, %r9, -1;
	mov.pred 	%p99, %p52;
	@%p69 bra 	$L__BB3_37;
	mul.wide.s32 	%rd21, %r9, 8;
	add.s64 	%rd22, %rd1, %rd21;
	ld.f64 	%fd9, [%rd22];
	setp.lt.f64 	%p71, %fd9, %fd14;
	mov.pred 	%p99, %p54;
	@%p71 bra 	$L__BB3_37;
	setp.eq.f64 	%p73, %fd9, %fd14;
	setp.lt.s32 	%p74, %r9, %r1;
	and.pred  	%p75, %p74, %p73;
	mov.pred 	%p99, %p54;
	@%p75 bra 	$L__BB3_37;
	ld.u32 	%r10, [%rd3+12];
	setp.eq.s32 	%p77, %r10, -1;
	mov.pred 	%p99, %p52;
	@%p77 bra 	$L__BB3_37;
	mul.wide.s32 	%rd23, %r10, 8;
	add.s64 	%rd24, %rd1, %rd23;
	ld.f64 	%fd10, [%rd24];
	setp.lt.f64 	%p79, %fd10, %fd14;
	mov.pred 	%p99, %p54;
	@%p79 bra 	$L__BB3_37;
	setp.eq.f64 	%p81, %fd10, %fd14;
	setp.lt.s32 	%p82, %r10, %r1;
	and.pred  	%p83, %p82, %p81;
	mov.pred 	%p99, %p54;
	@%p83 bra 	$L__BB3_37;
	ld.u32 	%r11, [%rd3+16];
	setp.eq.s32 	%p85, %r11, -1;
	mov.pred 	%p99, %p52;
	@%p85 bra 	$L__BB3_37;
	mul.wide.s32 	%rd25, %r11, 8;
	add.s64 	%rd26, %rd1, %rd25;
	ld.f64 	%fd11, [%rd26];
	setp.lt.f64 	%p87, %fd11, %fd14;
	mov.pred 	%p99, %p54;
	@%p87 bra 	$L__BB3_37;
	setp.eq.f64 	%p89, %fd11, %fd14;
	setp.lt.s32 	%p90, %r11, %r1;
	and.pred  	%p91, %p90, %p89;
	mov.pred 	%p99, %p54;
	@%p91 bra 	$L__BB3_37;
	ld.u32 	%r12, [%rd3+20];
	setp.eq.s32 	%p93, %r12, -1;
	mov.pred 	%p99, %p52;
	@%p93 bra 	$L__BB3_37;
	mul.wide.s32 	%rd27, %r12, 8;
	add.s64 	%rd28, %rd1, %rd27;
	ld.f64 	%fd12, [%rd28];
	setp.lt.f64 	%p95, %fd12, %fd14;
	mov.pred 	%p99, %p54;
	@%p95 bra 	$L__BB3_37;
	setp.eq.f64 	%p96, %fd12, %fd14;
	setp.lt.s32 	%p97, %r12, %r1;
	and.pred  	%p99, %p97, %p96;
$L__BB3_37:
	@%p98 bra 	$L__BB3_39;
	atom.global.add.u32 	%r18, [count_max], 1;
	ld.global.u64 	%rd29, [or_maxi];
	mul.wide.s32 	%rd30, %r18, 4;
	add.s64 	%rd31, %rd29, %rd30;
	st.u32 	[%rd31], %r1;
	bra.uni 	$L__BB3_41;
$L__BB3_39:
	@%p99 bra 	$L__BB3_41;
	atom.global.add.u32 	%r19, [count_min], 1;
	ld.global.u64 	%rd32, [or_mini];
	mul.wide.s32 	%rd33, %r19, 4;
	add.s64 	%rd34, %rd32, %rd33;
	st.u32 	[%rd34], %r1;
$L__BB3_41:
	ret;

}
	// .globl	_Z16freeDeviceMemoryv
.visible .entry _Z16freeDeviceMemoryv()
{
	.reg .pred 	%p<2>;
	.reg .b64 	%rd<3>;

	ld.global.u64 	%rd1, [decp_data];
	setp.eq.s64 	%p1, %rd1, 0;
	@%p1 bra 	$L__BB4_2;
	{ // callseq 0, 0
	.param .b64 param0;
	st.param.b64 	[param0], %rd1;
	call.uni 
	free, 
	(
	param0
	);
	} // callseq 0
	mov.b64 	%rd2, 0;
	st.global.u64 	[decp_data], %rd2;
$L__BB4_2:
	ret;

}
	// .globl	_Z17freeDeviceMemory1v
.visible .entry _Z17freeDeviceMemory1v()
{
	.reg .pred 	%p<3>;
	.reg .b64 	%rd<5>;

	ld.global.u64 	%rd1, [de_direction_as];
	setp.eq.s64 	%p1, %rd1, 0;
	@%p1 bra 	$L__BB5_2;
	{ // callseq 1, 0
	.param .b64 param0;
	st.param.b64 	[param0], %rd1;
	call.uni 
	free, 
	(
	param0
	);
	} // callseq 1
	mov.b64 	%rd3, 0;
	st.global.u64 	[de_direction_as], %rd3;
$L__BB5_2:
	ld.global.u64 	%rd2, [de_direction_ds];
	setp.eq.s64 	%p2, %rd2, 0;
	@%p2 bra 	$L__BB5_4;
	{ // callseq 2, 0
	.param .b64 param0;
	st.param.b64 	[param0], %rd2;
	call.uni 
	free, 
	(
	param0
	);
	} // callseq 2
	mov.b64 	%rd4, 0;
	st.global.u64 	[de_direction_ds], %rd4;
$L__BB5_4:
	ret;

}
	// .globl	_Z16computeAdjacencyv
.visible .entry _Z16computeAdjacencyv()
{
	.reg .pred 	%p<57>;
	.reg .b32 	%r<152>;
	.reg .b64 	%rd<55>;

	mov.u32 	%r59, %ctaid.x;
	mov.u32 	%r60, %ntid.x;
	mov.u32 	%r61, %tid.x;
	mad.lo.s32 	%r1, %r59, %r60, %r61;
	ld.global.u32 	%r133, [num];
	setp.ge.s32 	%p1, %r1, %r133;
	@%p1 bra 	$L__BB6_22;
	ld.global.u64 	%rd2, [lowgradientindices];
	cvta.to.global.u64 	%rd1, %rd2;
	mul.wide.s32 	%rd3, %r1, 4;
	add.s64 	%rd4, %rd1, %rd3;
	ld.global.u32 	%r62, [%rd4];
	setp.ne.s32 	%p2, %r62, 0;
	@%p2 bra 	$L__BB6_22;
	ld.global.u32 	%r135, [height];
	div.s32 	%r4, %r1, %r135;
	mul.lo.s32 	%r64, %r4, %r135;
	sub.s32 	%r5, %r1, %r64;
	ld.global.u32 	%r65, [directions1];
	ld.global.u32 	%r66, [directions1+4];
	add.s32 	%r67, %r65, %r4;
	add.s32 	%r69, %r66, %r5;
	mad.lo.s32 	%r70, %r135, %r67, %r69;
	setp.gt.s32 	%p3, %r67, -1;
	ld.global.u32 	%r134, [width];
	setp.lt.s32 	%p4, %r67, %r134;
	and.pred  	%p5, %p3, %p4;
	setp.gt.s32 	%p6, %r69, -1;
	setp.lt.s32 	%p7, %r69, %r135;
	and.pred  	%p8, %p6, %p7;
	and.pred  	%p10, %p5, %p8;
	not.pred 	%p11, %p10;
	setp.ge.s32 	%p12, %r70, %r133;
	mov.b32 	%r136, 0;
	or.pred  	%p13, %p11, %p12;
	@%p13 bra 	$L__BB6_5;
	mul.wide.s32 	%rd5, %r70, 4;
	add.s64 	%rd6, %rd1, %rd5;
	ld.global.u32 	%r73, [%rd6];
	setp.ne.s32 	%p14, %r73, 0;
	@%p14 bra 	$L__BB6_5;
	ld.global.u64 	%rd7, [adjacency];
	cvta.to.global.u64 	%rd8, %rd7;
	ld.global.u32 	%r75, [maxNeighbors];
	mul.lo.s32 	%r76, %r75, %r1;
	mul.wide.s32 	%rd9, %r76, 4;
	add.s64 	%rd10, %rd8, %rd9;
	st.global.u32 	[%rd10], %r70;
	ld.global.u32 	%r135, [height];
	ld.global.u32 	%r134, [width];
	mov.b32 	%r136, 1;
	ld.global.u32 	%r133, [num];
$L__BB6_5:
	ld.global.u32 	%r77, [directions1+8];
	ld.global.u32 	%r79, [directions1+12];
	add.s32 	%r81, %r77, %r4;
	add.s32 	%r82, %r79, %r5;
	mad.lo.s32 	%r15, %r135, %r81, %r82;
	or.b32  	%r83, %r81, %r82;
	setp.ge.s32 	%p15, %r81, %r134;
	setp.lt.s32 	%p16, %r83, 0;
	setp.ge.s32 	%p17, %r82, %r135;
	or.pred  	%p18, %p15, %p17;
	or.pred  	%p19, %p18, %p16;
	setp.ge.s32 	%p20, %r15, %r133;
	or.pred  	%p21, %p19, %p20;
	@%p21 bra 	$L__BB6_8;
	ld.global.u64 	%rd11, [lowgradientindices];
	cvta.to.global.u64 	%rd12, %rd11;
	mul.wide.s32 	%rd13, %r15, 4;
	add.s64 	%rd14, %rd12, %rd13;
	ld.global.u32 	%r84, [%rd14];
	setp.ne.s32 	%p22, %r84, 0;
	@%p22 bra 	$L__BB6_8;
	ld.global.u64 	%rd15, [adjacency];
	cvta.to.global.u64 	%rd16, %rd15;
	ld.global.u32 	%r85, [maxNeighbors];
	mad.lo.s32 	%r86, %r85, %r1, %r136;
	mul.wide.s32 	%rd17, %r86, 4;
	add.s64 	%rd18, %rd16, %rd17;
	st.global.u32 	[%rd18], %r15;
	add.s32 	%r136, %r136, 1;
	ld.global.u32 	%r135, [height];
	ld.global.u32 	%r134, [width];
	ld.global.u32 	%r133, [num];
$L__BB6_8:
	ld.global.u32 	%r87, [directions1+16];
	ld.global.u32 	%r89, [directions1+20];
	add.s32 	%r91, %r87, %r4;
	add.s32 	%r92, %r89, %r5;
	mad.lo.s32 	%r24, %r135, %r91, %r92;
	or.b32  	%r93, %r91, %r92;
	setp.ge.s32 	%p23, %r91, %r134;
	setp.lt.s32 	%p24, %r93, 0;
	setp.ge.s32 	%p25, %r92, %r135;
	or.pred  	%p26, %p23, %p25;
	or.pred  	%p27, %p26, %p24;
	setp.ge.s32 	%p28, %r24, %r133;
	or.pred  	%p29, %p27, %p28;
	@%p29 bra 	$L__BB6_11;
	ld.global.u64 	%rd19, [lowgradientindices];
	cvta.to.global.u64 	%rd20, %rd19;
	mul.wide.s32 	%rd21, %r24, 4;
	add.s64 	%rd22, %rd20, %rd21;
	ld.global.u32 	%r94, [%rd22];
	setp.ne.s32 	%p30, %r94, 0;
	@%p30 bra 	$L__BB6_11;
	ld.global.u64 	%rd23, [adjacency];
	cvta.to.global.u64 	%rd24, %rd23;
	ld.global.u32 	%r95, [maxNeighbors];
	mad.lo.s32 	%r96, %r95, %r1, %r136;
	mul.wide.s32 	%rd25, %r96, 4;
	add.s64 	%rd26, %rd24, %rd25;
	st.global.u32 	[%rd26], %r24;
	add.s32 	%r136, %r136, 1;
	ld.global.u32 	%r135, [height];
	ld.global.u32 	%r134, [width];
	ld.global.u32 	%r133, [num];
$L__BB6_11:
	ld.global.u32 	%r97, [directions1+24];
	ld.global.u32 	%r99, [directions1+28];
	add.s32 	%r101, %r97, %r4;
	add.s32 	%r102, %r99, %r5;
	mad.lo.s32 	%r33, %r135, %r101, %r102;
	or.b32  	%r103, %r101, %r102;
	setp.ge.s32 	%p31, %r101, %r134;
	setp.lt.s32 	%p32, %r103, 0;
	setp.ge.s32 	%p33, %r102, %r135;
	or.pred  	%p34, %p31, %p33;
	or.pred  	%p35, %p34, %p32;
	setp.ge.s32 	%p36, %r33, %r133;
	or.pred  	%p37, %p35, %p36;
	@%p37 bra 	$L__BB6_14;
	ld.global.u64 	%rd27, [lowgradientindices];
	cvta.to.global.u64 	%rd28, %rd27;
	mul.wide.s32 	%rd29, %r33, 4;
	add.s64 	%rd30, %rd28, %rd29;
	ld.global.u32 	%r104, [%rd30];
	setp.ne.s32 	%p38, %r104, 0;
	@%p38 bra 	$L__BB6_14;
	ld.global.u64 	%rd31, [adjacency];
	cvta.to.global.u64 	%rd32, %rd31;
	ld.global.u32 	%r105, [maxNeighbors];
	mad.lo.s32 	%r106, %r105, %r1, %r136;
	mul.wide.s32 	%rd33, %r106, 4;
	add.s64 	%rd34, %rd32, %rd33;
	st.global.u32 	[%rd34], %r33;
	add.s32 	%r136, %r136, 1;
	ld.global.u32 	%r135, [height];
	ld.global.u32 	%r134, [width];
	ld.global.u32 	%r133, [num];
$L__BB6_14:
	ld.global.u32 	%r107, [directions1+32];
	ld.global.u32 	%r109, [directions1+36];
	add.s32 	%r111, %r107, %r4;
	add.s32 	%r112, %r109, %r5;
	mad.lo.s32 	%r42, %r135, %r111, %r112;
	or.b32  	%r113, %r111, %r112;
	setp.ge.s32 	%p39, %r111, %r134;
	setp.lt.s32 	%p40, %r113, 0;
	setp.ge.s32 	%p41, %r112, %r135;
	or.pred  	%p42, %p39, %p41;
	or.pred  	%p43, %p42, %p40;
	setp.ge.s32 	%p44, %r42, %r133;
	or.pred  	%p45, %p43, %p44;
	@%p45 bra 	$L__BB6_17;
	ld.global.u64 	%rd35, [lowgradientindices];
	cvta.to.global.u64 	%rd36, %rd35;
	mul.wide.s32 	%rd37, %r42, 4;
	add.s64 	%rd38, %rd36, %rd37;
	ld.global.u32 	%r114, [%rd38];
	setp.ne.s32 	%p46, %r114, 0;
	@%p46 bra 	$L__BB6_17;
	ld.global.u64 	%rd39, [adjacency];
	cvta.to.global.u64 	%rd40, %rd39;
	ld.global.u32 	%r115, [maxNeighbors];
	mad.lo.s32 	%r116, %r115, %r1, %r136;
	mul.wide.s32 	%rd41, %r116, 4;
	add.s64 	%rd42, %rd40, %rd41;
	st.global.u32 	[%rd42], %r42;
	add.s32 	%r136, %r136, 1;
	ld.global.u32 	%r135, [height];
	ld.global.u32 	%r134, [width];
	ld.global.u32 	%r133, [num];
$L__BB6_17:
	ld.global.u32 	%r117, [directions1+40];
	ld.global.u32 	%r119, [directions1+44];
	add.s32 	%r121, %r117, %r4;
	add.s32 	%r122, %r119, %r5;
	mad.lo.s32 	%r51, %r135, %r121, %r122;
	or.b32  	%r123, %r121, %r122;
	setp.ge.s32 	%p47, %r121, %r134;
	setp.lt.s32 	%p48, %r123, 0;
	setp.ge.s32 	%p49, %r122, %r135;
	or.pred  	%p50, %p47, %p49;
	or.pred  	%p51, %p50, %p48;
	setp.ge.s32 	%p52, %r51, %r133;
	or.pred  	%p53, %p51, %p52;
	@%p53 bra 	$L__BB6_20;
	ld.global.u64 	%rd43, [lowgradientindices];
	cvta.to.global.u64 	%rd44, %rd43;
	mul.wide.s32 	%rd45, %r51, 4;
	add.s64 	%rd46, %rd44, %rd45;
	ld.global.u32 	%r124, [%rd46];
	setp.ne.s32 	%p54, %r124, 0;
	@%p54 bra 	$L__BB6_20;
	ld.global.u64 	%rd47, [adjacency];
	cvta.to.global.u64 	%rd48, %rd47;
	ld.global.u32 	%r125, [maxNeighbors];
	mad.lo.s32 	%r126, %r125, %r1, %r136;
	mul.wide.s32 	%rd49, %r126, 4;
	add.s64 	%rd50, %rd48, %rd49;
	st.global.u32 	[%rd50], %r51;
	add.s32 	%r136, %r136, 1;
$L__BB6_20:
	ld.global.u32 	%r150, [maxNeighbors];
	setp.ge.s32 	%p55, %r136, %r150;
	@%p55 bra 	$L__BB6_22;
$L__BB6_21:
	ld.global.u64 	%rd51, [adjacency];
	cvta.to.global.u64 	%rd52, %rd51;
	mad.lo.s32 	%r127, %r150, %r1, %r136;
	mul.wide.s32 	%rd53, %r127, 4;
	add.s64 	%rd54, %rd52, %rd53;
	mov.b32 	%r128, -1;
	st.global.u32 	[%rd54], %r128;
	add.s32 	%r136, %r136, 1;
	ld.global.u32 	%r150, [maxNeighbors];
	setp.lt.s32 	%p56, %r136, %r150;
	@%p56 bra 	$L__BB6_21;
$L__BB6_22:
	ret;

}
	// .globl	_Z20allocateDeviceMemoryv
.visible .entry _Z20allocateDeviceMemoryv()
{
	.reg .pred 	%p<2>;
	.reg .b32 	%r<4>;
	.reg .b64 	%rd<7>;

	mov.u32 	%r1, %tid.x;
	setp.ne.s32 	%p1, %r1, 0;
	@%p1 bra 	$L__BB7_2;
	ld.global.u32 	%r2, [num];
	mul.wide.s32 	%rd1, %r2, 4;
	{ // callseq 3, 0
	.param .b64 param0;
	st.param.b64 	[param0], %rd1;
	.param .b64 retval0;
	call.uni (retval0), 
	malloc, 
	(
	param0
	);
	ld.param.b64 	%rd2, [retval0];
	} // callseq 3
	st.global.u64 	[all_max], %rd2;
	ld.global.u32 	%r3, [num];
	mul.wide.s32 	%rd4, %r3, 4;
	{ // callseq 4, 0
	.param .b64 param0;
	st.param.b64 	[param0], %rd4;
	.param .b64 retval0;
	call.uni (retval0), 
	malloc, 
	(
	param0
	);
	ld.param.b64 	%rd5, [retval0];
	} // callseq 4
	st.global.u64 	[all_min], %rd5;
$L__BB7_2:
	ret;

}
	// .globl	_Z18fix_maxi_critical1i
.visible .entry _Z18fix_maxi_critical1i(
	.param .u32 _Z18fix_maxi_critical1i_param_0
)
{
	.reg .pred 	%p<172>;
	.reg .b32 	%r<106>;
	.reg .b64 	%rd<143>;
	.reg .b64 	%fd<232>;

	ld.param.u32 	%r38, [_Z18fix_maxi_critical1i_param_0];
	mov.u32 	%r39, %ctaid.x;
	mov.u32 	%r40, %ntid.x;
	mov.u32 	%r41, %tid.x;
	mad.lo.s32 	%r42, %r39, %r40, %r41;
	setp.ne.s32 	%p1, %r38, 0;
	ld.global.u32 	%r43, [count_f_max];
	setp.ge.s32 	%p2, %r42, %r43;
	or.pred  	%p3, %p1, %p2;
	@%p3 bra 	$L__BB8_62;
	ld.global.u64 	%rd14, [lowgradientindices];
	cvta.to.global.u64 	%rd1, %rd14;
	ld.global.u64 	%rd15, [all_max];
	cvta.to.global.u64 	%rd16, %rd15;
	mul.wide.s32 	%rd17, %r42, 4;
	add.s64 	%rd18, %rd16, %rd17;
	ld.global.u32 	%r2, [%rd18];
	mul.wide.s32 	%rd19, %r2, 4;
	add.s64 	%rd20, %rd1, %rd19;
	ld.global.u32 	%r45, [%rd20];
	setp.ne.s32 	%p4, %r45, 0;
	@%p4 bra 	$L__BB8_62;
	ld.global.u64 	%rd62, [or_maxi];
	cvta.to.global.u64 	%rd63, %rd62;
	add.s64 	%rd65, %rd63, %rd19;
	ld.global.u32 	%r3, [%rd65];
	setp.eq.s32 	%p82, %r3, -1;
	@%p82 bra 	$L__BB8_50;
	add.s32 	%r4, %r3, -1;
	setp.gt.u32 	%p83, %r4, 5;
	mov.b32 	%r96, -1;
	@%p83 bra 	$L__BB8_5;
	ld.global.u32 	%r69, [height];
	mul.wide.u32 	%rd66, %r4, 8;
	mov.u64 	%rd67, direction_to_index_mapping;
	add.s64 	%rd68, %rd67, %rd66;
	ld.global.u32 	%r70, [%rd68];
	ld.global.u32 	%r71, [%rd68+4];
	div.s32 	%r72, %r2, %r69;
	add.s32 	%r73, %r70, %r72;
	mul.lo.s32 	%r74, %r72, %r69;
	sub.s32 	%r75, %r2, %r74;
	add.s32 	%r76, %r71, %r75;
	mad.lo.s32 	%r96, %r69, %r73, %r76;
$L__BB8_5:
	ld.global.u64 	%rd69, [adjacency];
	cvta.to.global.u64 	%rd70, %rd69;
	mul.lo.s32 	%r77, %r2, 6;
	ld.global.u64 	%rd71, [input_data];
	cvta.to.global.u64 	%rd2, %rd71;
	mul.wide.s32 	%rd72, %r2, 8;
	add.s64 	%rd3, %rd2, %rd72;
	mul.wide.s32 	%rd73, %r77, 4;
	add.s64 	%rd4, %rd70, %rd73;
	ld.global.u32 	%r7, [%rd4];
	setp.eq.s32 	%p84, %r7, -1;
	mov.f64 	%fd211, 0dFFEFFFFFFFFFFFFF;
	mov.u32 	%r98, %r96;
	@%p84 bra 	$L__BB8_8;
	mul.wide.s32 	%rd74, %r7, 4;
	add.s64 	%rd75, %rd1, %rd74;
	ld.global.u32 	%r78, [%rd75];
	setp.eq.s32 	%p85, %r78, 1;
	@%p85 bra 	$L__BB8_8;
	mul.wide.s32 	%rd76, %r7, 8;
	add.s64 	%rd77, %rd2, %rd76;
	ld.global.f64 	%fd143, [%rd77];
	ld.global.f64 	%fd144, [%rd3];
	setp.lt.f64 	%p86, %fd143, %fd144;
	setp.gt.f64 	%p87, %fd143, 0dFFEFFFFFFFFFFFFF;
	and.pred  	%p88, %p86, %p87;
	setp.ne.s32 	%p89, %r7, %r96;
	selp.b32 	%r98, %r7, %r96, %p88;
	selp.f64 	%fd145, %fd143, 0dFFEFFFFFFFFFFFFF, %p89;
	selp.f64 	%fd211, %fd145, 0dFFEFFFFFFFFFFFFF, %p88;
$L__BB8_8:
	ld.global.u32 	%r10, [%rd4+4];
	setp.eq.s32 	%p90, %r10, -1;
	@%p90 bra 	$L__BB8_11;
	mul.wide.s32 	%rd78, %r10, 4;
	add.s64 	%rd79, %rd1, %rd78;
	ld.global.u32 	%r79, [%rd79];
	setp.eq.s32 	%p91, %r79, 1;
	@%p91 bra 	$L__BB8_11;
	mul.wide.s32 	%rd80, %r10, 8;
	add.s64 	%rd81, %rd2, %rd80;
	ld.global.f64 	%fd146, [%rd81];
	ld.global.f64 	%fd148, [%rd3];
	setp.lt.f64 	%p92, %fd146, %fd148;
	setp.gt.f64 	%p93, %fd146, %fd211;
	and.pred  	%p94, %p92, %p93;
	setp.ne.s32 	%p95, %r10, %r96;
	and.pred  	%p96, %p94, %p95;
	selp.b32 	%r98, %r10, %r98, %p96;
	selp.f64 	%fd211, %fd146, %fd211, %p96;
$L__BB8_11:
	ld.global.u32 	%r13, [%rd4+8];
	setp.eq.s32 	%p97, %r13, -1;
	@%p97 bra 	$L__BB8_14;
	mul.wide.s32 	%rd82, %r13, 4;
	add.s64 	%rd83, %rd1, %rd82;
	ld.global.u32 	%r80, [%rd83];
	setp.eq.s32 	%p98, %r80, 1;
	@%p98 bra 	$L__BB8_14;
	mul.wide.s32 	%rd84, %r13, 8;
	add.s64 	%rd85, %rd2, %rd84;
	ld.global.f64 	%fd149, [%rd85];
	ld.global.f64 	%fd151, [%rd3];
	setp.lt.f64 	%p99, %fd149, %fd151;
	setp.gt.f64 	%p100, %fd149, %fd211;
	and.pred  	%p101, %p99, %p100;
	setp.ne.s32 	%p102, %r13, %r96;
	and.pred  	%p103, %p101, %p102;
	selp.b32 	%r98, %r13, %r98, %p103;
	selp.f64 	%fd211, %fd149, %fd211, %p103;
$L__BB8_14:
	ld.global.u32 	%r16, [%rd4+12];
	setp.eq.s32 	%p104, %r16, -1;
	@%p104 bra 	$L__BB8_17;
	mul.wide.s32 	%rd86, %r16, 4;
	add.s64 	%rd87, %rd1, %rd86;
	ld.global.u32 	%r81, [%rd87];
	setp.eq.s32 	%p105, %r81, 1;
	@%p105 bra 	$L__BB8_17;
	mul.wide.s32 	%rd88, %r16, 8;
	add.s64 	%rd89, %rd2, %rd88;
	ld.global.f64 	%fd152, [%rd89];
	ld.global.f64 	%fd154, [%rd3];
	setp.lt.f64 	%p106, %fd152, %fd154;
	setp.gt.f64 	%p107, %fd152, %fd211;
	and.pred  	%p108, %p106, %p107;
	setp.ne.s32 	%p109, %r16, %r96;
	and.pred  	%p110, %p108, %p109;
	selp.b32 	%r98, %r16, %r98, %p110;
	selp.f64 	%fd211, %fd152, %fd211, %p110;
$L__BB8_17:
	ld.global.u32 	%r19, [%rd4+16];
	setp.eq.s32 	%p111, %r19, -1;
	@%p111 bra 	$L__BB8_20;
	mul.wide.s32 	%rd90, %r19, 4;
	add.s64 	%rd91, %rd1, %rd90;
	ld.global.u32 	%r82, [%rd91];
	setp.eq.s32 	%p112, %r82, 1;
	@%p112 bra 	$L__BB8_20;
	mul.wide.s32 	%rd92, %r19, 8;
	add.s64 	%rd93, %rd2, %rd92;
	ld.global.f64 	%fd155, [%rd93];
	ld.global.f64 	%fd157, [%rd3];
	setp.lt.f64 	%p113, %fd155, %fd157;
	setp.gt.f64 	%p114, %fd155, %fd211;
	and.pred  	%p115, %p113, %p114;
	setp.ne.s32 	%p116, %r19, %r96;
	and.pred  	%p117, %p115, %p116;
	selp.b32 	%r98, %r19, %r98, %p117;
	selp.f64 	%fd211, %fd155, %fd211, %p117;
$L__BB8_20:
	ld.global.u32 	%r22, [%rd4+20];
	setp.ne.s32 	%p118, %r22, -1;
	@%p118 bra 	$L__BB8_22;
	ld.global.f64 	%fd13, [%rd3];
	bra.uni 	$L__BB8_24;
$L__BB8_22:
	mul.wide.s32 	%rd94, %r22, 4;
	add.s64 	%rd95, %rd1, %rd94;
	ld.global.u32 	%r83, [%rd95];
	setp.eq.s32 	%p119, %r83, 1;
	ld.global.f64 	%fd13, [%rd3];
	@%p119 bra 	$L__BB8_24;
	mul.wide.s32 	%rd96, %r22, 8;
	add.s64 	%rd97, %rd2, %rd96;
	ld.global.f64 	%fd158, [%rd97];
	setp.lt.f64 	%p120, %fd158, %fd13;
	setp.gt.f64 	%p121, %fd158, %fd211;
	setp.ne.s32 	%p122, %r22, %r96;
	selp.b32 	%r84, %r22, %r98, %p122;
	selp.b32 	%r85, %r84, %r98, %p121;
	selp.b32 	%r98, %r85, %r98, %p120;
$L__BB8_24:
	ld.global.u64 	%rd98, [decp_data];
	cvta.to.global.u64 	%rd99, %rd98;
	mul.wide.s32 	%rd100, %r98, 8;
	add.s64 	%rd101, %rd99, %rd100;
	ld.global.f64 	%fd14, [%rd101];
	add.s64 	%rd5, %rd99, %rd72;
	ld.global.f64 	%fd15, [%rd5];
	sub.f64 	%fd160, %fd15, %fd13;
	ld.global.f64 	%fd16, [bound];
	add.f64 	%fd161, %fd160, %fd16;
	mul.f64 	%fd221, %fd161, 0d3FE0000000000000;
	mul.wide.s32 	%rd103, %r96, 8;
	add.s64 	%rd6, %rd99, %rd103;
	ld.global.f64 	%fd18, [%rd6];
	setp.lt.f64 	%p123, %fd15, %fd18;
	@%p123 bra 	$L__BB8_26;
	setp.neu.f64 	%p124, %fd15, %fd18;
	setp.ge.s32 	%p125, %r2, %r96;
	or.pred  	%p126, %p124, %p125;
	@%p126 bra 	$L__BB8_27;
$L__BB8_26:
	ld.global.u64 	%rd106, [de_direction_as];
	cvta.to.global.u64 	%rd107, %rd106;
	add.s64 	%rd109, %rd107, %rd19;
	st.global.u32 	[%rd109], %r3;
	bra.uni 	$L__BB8_119;
$L__BB8_27:
	setp.ltu.f64 	%p127, %fd221, 0d3C9CD2B297D889BC;
	@%p127 bra 	$L__BB8_41;
	setp.neu.f64 	%p128, %fd15, %fd18;
	@%p128 bra 	$L__BB8_33;
	sub.f64 	%fd19, %fd13, %fd15;
	add.f64 	%fd171, %fd221, %fd19;
	abs.f64 	%fd172, %fd171;
	setp.leu.f64 	%p148, %fd172, %fd16;
	setp.ltu.f64 	%p149, %fd221, 0d3CACD2B297D889BC;
	or.pred  	%p150, %p148, %p149;
	@%p150 bra 	$L__BB8_31;
$L__BB8_30:
	mul.f64 	%fd221, %fd221, 0d3FE0000000000000;
	add.f64 	%fd174, %fd221, %fd19;
	abs.f64 	%fd175, %fd174;
	setp.gt.f64 	%p151, %fd175, %fd16;
	setp.ge.f64 	%p152, %fd221, 0d3CACD2B297D889BC;
	and.pred  	%p153, %p151, %p152;
	@%p153 bra 	$L__BB8_30;
$L__BB8_31:
	add.f64 	%fd176, %fd221, %fd19;
	abs.f64 	%fd177, %fd176;
	setp.gtu.f64 	%p154, %fd177, %fd16;
	@%p154 bra 	$L__BB8_119;
	sub.f64 	%fd178, %fd15, %fd221;
	st.global.f64 	[%rd5], %fd178;
	bra.uni 	$L__BB8_119;
$L__BB8_33:
	setp.ltu.f64 	%p129, %fd15, %fd18;
	@%p129 bra 	$L__BB8_119;
	sub.f64 	%fd23, %fd13, %fd15;
	add.f64 	%fd162, %fd221, %fd23;
	abs.f64 	%fd163, %fd162;
	setp.leu.f64 	%p130, %fd163, %fd16;
	setp.ltu.f64 	%p131, %fd221, 0d3CACD2B297D889BC;
	or.pred  	%p132, %p130, %p131;
	@%p132 bra 	$L__BB8_36;
$L__BB8_35:
	mul.f64 	%fd221, %fd221, 0d3FE0000000000000;
	add.f64 	%fd165, %fd221, %fd23;
	abs.f64 	%fd166, %fd165;
	setp.gt.f64 	%p133, %fd166, %fd16;
	setp.ge.f64 	%p134, %fd221, 0d3CACD2B297D889BC;
	and.pred  	%p135, %p133, %p134;
	@%p135 bra 	$L__BB8_35;
$L__BB8_36:
	setp.ltu.f64 	%p136, %fd15, %fd14;
	setp.gtu.f64 	%p137, %fd14, %fd18;
	or.pred  	%p138, %p136, %p137;
	@%p138 bra 	$L__BB8_39;
	sub.f64 	%fd167, %fd15, %fd221;
	setp.geu.f64 	%p139, %fd167, %fd14;
	setp.ltu.f64 	%p140, %fd221, 0d3CACD2B297D889BC;
	or.pred  	%p141, %p140, %p139;
	@%p141 bra 	$L__BB8_39;
$L__BB8_38:
	mul.f64 	%fd221, %fd221, 0d3FE0000000000000;
	sub.f64 	%fd168, %fd15, %fd221;
	setp.lt.f64 	%p142, %fd168, %fd14;
	setp.ge.f64 	%p143, %fd221, 0d3CACD2B297D889BC;
	and.pred  	%p144, %p143, %p142;
	@%p144 bra 	$L__BB8_38;
$L__BB8_39:
	sub.f64 	%fd30, %fd15, %fd221;
	sub.f64 	%fd169, %fd13, %fd30;
	abs.f64 	%fd170, %fd169;
	setp.gtu.f64 	%p145, %fd170, %fd16;
	setp.ltu.f64 	%p146, %fd221, 0d3C9CD2B297D889BC;
	or.pred  	%p147, %p145, %p146;
	@%p147 bra 	$L__BB8_119;
	st.global.f64 	[%rd5], %fd30;
	bra.uni 	$L__BB8_119;
$L__BB8_41:
	setp.leu.f64 	%p155, %fd15, %fd18;
	@%p155 bra 	$L__BB8_45;
	sub.f64 	%fd31, %fd13, %fd16;
	sub.f64 	%fd189, %fd18, %fd31;
	mul.f64 	%fd190, %fd189, 0d3FE0000000000000;
	sub.f64 	%fd191, %fd13, %fd18;
	add.f64 	%fd192, %fd190, %fd191;
	abs.f64 	%fd193, %fd192;
	setp.gtu.f64 	%p159, %fd193, %fd16;
	setp.ltu.f64 	%p160, %fd190, 0d3C9CD2B297D889BC;
	or.pred  	%p161, %p159, %p160;
	@%p161 bra 	$L__BB8_44;
	sub.f64 	%fd194, %fd18, %fd190;
	st.global.f64 	[%rd5], %fd194;
	bra.uni 	$L__BB8_119;
$L__BB8_44:
	st.global.f64 	[%rd5], %fd31;
	bra.uni 	$L__BB8_119;
$L__BB8_45:
	setp.neu.f64 	%p156, %fd15, %fd18;
	@%p156 bra 	$L__BB8_119;
	sub.f64 	%fd179, %fd13, %fd15;
	sub.f64 	%fd180, %fd16, %fd179;
	mul.f64 	%fd33, %fd180, 0d3FE0000000000000;
	add.s64 	%rd105, %rd2, %rd103;
	ld.global.f64 	%fd181, [%rd105];
	sub.f64 	%fd34, %fd181, %fd18;
	sub.f64 	%fd182, %fd16, %fd34;
	mul.f64 	%fd35, %fd182, 0d3FE0000000000000;
	add.f64 	%fd183, %fd33, %fd179;
	abs.f64 	%fd184, %fd183;
	setp.gtu.f64 	%p157, %fd184, %fd16;
	@%p157 bra 	$L__BB8_48;
	sub.f64 	%fd185, %fd15, %fd33;
	st.global.f64 	[%rd5], %fd185;
	bra.uni 	$L__BB8_119;
$L__BB8_48:
	sub.f64 	%fd186, %fd34, %fd35;
	abs.f64 	%fd187, %fd186;
	setp.gtu.f64 	%p158, %fd187, %fd16;
	@%p158 bra 	$L__BB8_119;
	add.f64 	%fd188, %fd35, %fd18;
	st.global.f64 	[%rd6], %fd188;
	bra.uni 	$L__BB8_119;
$L__BB8_50:
	ld.global.u64 	%rd110, [de_direction_as];
	cvta.to.global.u64 	%rd111, %rd110;
	add.s64 	%rd7, %rd111, %rd19;
	ld.global.u32 	%r25, [%rd7];
	setp.eq.s32 	%p162, %r25, -1;
	mov.u32 	%r103, %r2;
	@%p162 bra 	$L__BB8_53;
	add.s32 	%r26, %r25, -1;
	setp.gt.u32 	%p163, %r26, 5;
	mov.b32 	%r103, -1;
	@%p163 bra 	$L__BB8_53;
	ld.global.u32 	%r87, [height];
	mul.wide.u32 	%rd113, %r26, 8;
	mov.u64 	%rd114, direction_to_index_mapping;
	add.s64 	%rd115, %rd114, %rd113;
	ld.global.u32 	%r88, [%rd115];
	ld.global.u32 	%r89, [%rd115+4];
	div.s32 	%r90, %r2, %r87;
	add.s32 	%r91, %r88, %r90;
	mul.lo.s32 	%r92, %r90, %r87;
	sub.s32 	%r93, %r2, %r92;
	add.s32 	%r94, %r89, %r93;
	mad.lo.s32 	%r103, %r87, %r91, %r94;
$L__BB8_53:
	ld.global.f64 	%fd195, [bound];
	ld.global.u64 	%rd116, [input_data];
	cvta.to.global.u64 	%rd117, %rd116;
	mul.wide.s32 	%rd118, %r103, 8;
	add.s64 	%rd119, %rd117, %rd118;
	ld.global.f64 	%fd196, [%rd119];
	ld.global.u64 	%rd120, [decp_data];
	cvta.to.global.u64 	%rd121, %rd120;
	mul.wide.s32 	%rd122, %r2, 8;
	add.s64 	%rd123, %rd121, %rd122;
	ld.global.f64 	%fd36, [%rd123];
	sub.f64 	%fd197, %fd196, %fd36;
	sub.f64 	%fd198, %fd195, %fd197;
	mul.f64 	%fd37, %fd198, 0d3FE0000000000000;
	add.s64 	%rd124, %rd121, %rd118;
	ld.global.f64 	%fd38, [%rd124];
	setp.gt.f64 	%p164, %fd36, %fd38;
	@%p164 bra 	$L__BB8_55;
	setp.neu.f64 	%p165, %fd36, %fd38;
	setp.le.s32 	%p166, %r2, %r103;
	or.pred  	%p167, %p166, %p165;
	@%p167 bra 	$L__BB8_56;
$L__BB8_55:
	mov.b32 	%r95, -1;
	st.global.u32 	[%rd7], %r95;
$L__BB8_56:
	setp.ltu.f64 	%p168, %fd37, 0d3C9CD2B297D889BC;
	@%p168 bra 	$L__BB8_60;
	ld.global.u64 	%rd125, [decp_data];
	cvta.to.global.u64 	%rd126, %rd125;
	add.s64 	%rd128, %rd126, %rd122;
	ld.global.f64 	%fd39, [%rd128];
	add.s64 	%rd8, %rd126, %rd118;
	ld.global.f64 	%fd199, [%rd8];
	setp.gtu.f64 	%p169, %fd39, %fd199;
	@%p169 bra 	$L__BB8_119;
	ld.global.u64 	%rd130, [input_data];
	cvta.to.global.u64 	%rd131, %rd130;
	add.s64 	%rd133, %rd131, %rd118;
	ld.global.f64 	%fd200, [%rd133];
	sub.f64 	%fd201, %fd200, %fd39;
	add.f64 	%fd202, %fd37, %fd201;
	setp.eq.f64 	%p170, %fd202, 0d0000000000000000;
	@%p170 bra 	$L__BB8_119;
	sub.f64 	%fd203, %fd39, %fd37;
	st.global.f64 	[%rd8], %fd203;
	bra.uni 	$L__BB8_119;
$L__BB8_60:
	ld.global.u64 	%rd134, [decp_data];
	cvta.to.global.u64 	%rd135, %rd134;
	add.s64 	%rd9, %rd135, %rd122;
	ld.global.f64 	%fd204, [%rd9];
	add.s64 	%rd138, %rd135, %rd118;
	ld.global.f64 	%fd205, [%rd138];
	setp.gtu.f64 	%p171, %fd204, %fd205;
	@%p171 bra 	$L__BB8_119;
	ld.global.u64 	%rd139, [input_data];
	cvta.to.global.u64 	%rd140, %rd139;
	add.s64 	%rd142, %rd140, %rd122;
	ld.global.f64 	%fd206, [%rd142];
	ld.global.f64 	%fd207, [bound];
	add.f64 	%fd208, %fd206, %fd207;
	st.global.f64 	[%rd9], %fd208;
	bra.uni 	$L__BB8_119;
$L__BB8_62:
	setp.eq.s32 	%p5, %r38, 0;
	ld.global.u32 	%r46, [count_f_min];
	setp.ge.s32 	%p6, %r42, %r46;
	or.pred  	%p7, %p5, %p6;
	@%p7 bra 	$L__BB8_119;
	ld.global.u64 	%rd21, [lowgradientindices];
	cvta.to.global.u64 	%rd22, %rd21;
	ld.global.u64 	%rd23, [all_min];
	cvta.to.global.u64 	%rd24, %rd23;
	mul.wide.s32 	%rd25, %r42, 4;
	add.s64 	%rd26, %rd24, %rd25;
	ld.global.u32 	%r29, [%rd26];
	mul.wide.s32 	%rd27, %r29, 4;
	add.s64 	%rd28, %rd22, %rd27;
	ld.global.u32 	%r48, [%rd28];
	setp.ne.s32 	%p8, %r48, 0;
	@%p8 bra 	$L__BB8_119;
	ld.global.u64 	%rd29, [or_mini];
	cvta.to.global.u64 	%rd30, %rd29;
	add.s64 	%rd32, %rd30, %rd27;
	ld.global.u32 	%r30, [%rd32];
	setp.eq.s32 	%p9, %r30, -1;
	@%p9 bra 	$L__BB8_105;
	add.s32 	%r31, %r30, -1;
	setp.gt.u32 	%p10, %r31, 5;
	mov.b32 	%r104, -1;
	@%p10 bra 	$L__BB8_67;
	ld.global.u32 	%r50, [height];
	mul.wide.u32 	%rd33, %r31, 8;
	mov.u64 	%rd34, direction_to_index_mapping;
	add.s64 	%rd35, %rd34, %rd33;
	ld.global.u32 	%r51, [%rd35];
	ld.global.u32 	%r52, [%rd35+4];
	div.s32 	%r53, %r29, %r50;
	add.s32 	%r54, %r51, %r53;
	mul.lo.s32 	%r55, %r53, %r50;
	sub.s32 	%r56, %r29, %r55;
	add.s32 	%r57, %r52, %r56;
	mad.lo.s32 	%r104, %r50, %r54, %r57;
$L__BB8_67:
	ld.global.f64 	%fd40, [bound];
	ld.global.u64 	%rd36, [input_data];
	cvta.to.global.u64 	%rd37, %rd36;
	mul.wide.s32 	%rd38, %r104, 8;
	add.s64 	%rd39, %rd37, %rd38;
	ld.global.f64 	%fd41, [%rd39];
	ld.global.u64 	%rd40, [decp_data];
	cvta.to.global.u64 	%rd41, %rd40;
	mul.wide.s32 	%rd42, %r29, 8;
	add.s64 	%rd10, %rd41, %rd42;
	ld.global.f64 	%fd42, [%rd10];
	sub.f64 	%fd43, %fd41, %fd42;
	sub.f64 	%fd76, %fd40, %fd43;
	mul.f64 	%fd223, %fd76, 0d3FE0000000000000;
	add.s64 	%rd43, %rd37, %rd42;
	ld.global.f64 	%fd45, [%rd43];
	add.f64 	%fd46, %fd40, %fd45;
	sub.f64 	%fd77, %fd46, %fd42;
	mul.f64 	%fd47, %fd77, 0d3FE0000000000000;
	add.s64 	%rd11, %rd41, %rd38;
	ld.global.f64 	%fd48, [%rd11];
	sub.f64 	%fd78, %fd48, %fd41;
	add.f64 	%fd79, %fd78, %fd40;
	mul.f64 	%fd229, %fd79, 0d3FE0000000000000;
	setp.gt.f64 	%p11, %fd42, %fd48;
	@%p11 bra 	$L__BB8_69;
	setp.neu.f64 	%p12, %fd42, %fd48;
	setp.le.s32 	%p13, %r29, %r104;
	or.pred  	%p14, %p13, %p12;
	@%p14 bra 	$L__BB8_70;
$L__BB8_69:
	ld.global.u64 	%rd44, [de_direction_ds];
	cvta.to.global.u64 	%rd45, %rd44;
	add.s64 	%rd47, %rd45, %rd27;
	st.global.u32 	[%rd47], %r30;
	bra.uni 	$L__BB8_119;
$L__BB8_70:
	setp.ltu.f64 	%p15, %fd223, 0d3C9CD2B297D889BC;
	@%p15 bra 	$L__BB8_96;
	setp.neu.f64 	%p16, %fd42, %fd48;
	@%p16 bra 	$L__BB8_82;
	sub.f64 	%fd100, %fd43, %fd223;
	abs.f64 	%fd101, %fd100;
	setp.leu.f64 	%p46, %fd101, %fd40;
	setp.ltu.f64 	%p47, %fd223, 0d3CACD2B297D889BC;
	or.pred  	%p48, %p46, %p47;
	@%p48 bra 	$L__BB8_74;
$L__BB8_73:
	mul.f64 	%fd223, %fd223, 0d3FE0000000000000;
	sub.f64 	%fd103, %fd43, %fd223;
	abs.f64 	%fd104, %fd103;
	setp.gt.f64 	%p49, %fd104, %fd40;
	setp.ge.f64 	%p50, %fd223, 0d3CACD2B297D889BC;
	and.pred  	%p51, %p49, %p50;
	@%p51 bra 	$L__BB8_73;
$L__BB8_74:
	add.f64 	%fd105, %fd223, %fd43;
	abs.f64 	%fd106, %fd105;
	setp.gtu.f64 	%p52, %fd106, %fd40;
	setp.ltu.f64 	%p53, %fd223, 0d3C9CD2B297D889BC;
	or.pred  	%p54, %p52, %p53;
	@%p54 bra 	$L__BB8_76;
	sub.f64 	%fd115, %fd42, %fd223;
	st.global.f64 	[%rd11], %fd115;
	bra.uni 	$L__BB8_119;
$L__BB8_76:
	setp.ltu.f64 	%p55, %fd229, 0d3C9CD2B297D889BC;
	@%p55 bra 	$L__BB8_79;
	sub.f64 	%fd107, %fd41, %fd48;
	add.f64 	%fd108, %fd229, %fd107;
	abs.f64 	%fd109, %fd108;
	setp.gtu.f64 	%p56, %fd109, %fd40;
	@%p56 bra 	$L__BB8_119;
	sub.f64 	%fd110, %fd48, %fd229;
	st.global.f64 	[%rd11], %fd110;
	bra.uni 	$L__BB8_119;
$L__BB8_79:
	setp.ltu.f64 	%p57, %fd47, 0d3C9CD2B297D889BC;
	@%p57 bra 	$L__BB8_119;
	sub.f64 	%fd111, %fd45, %fd42;
	sub.f64 	%fd112, %fd111, %fd47;
	abs.f64 	%fd113, %fd112;
	setp.gtu.f64 	%p58, %fd113, %fd40;
	@%p58 bra 	$L__BB8_119;
	add.f64 	%fd114, %fd47, %fd42;
	st.global.f64 	[%rd10], %fd114;
	bra.uni 	$L__BB8_119;
$L__BB8_82:
	setp.gtu.f64 	%p17, %fd42, %fd48;
	@%p17 bra 	$L__BB8_119;
	add.f64 	%fd80, %fd223, %fd43;
	abs.f64 	%fd81, %fd80;
	setp.leu.f64 	%p18, %fd81, %fd40;
	setp.ltu.f64 	%p19, %fd223, 0d3CACD2B297D889BC;
	or.pred  	%p20, %p18, %p19;
	@%p20 bra 	$L__BB8_85;
$L__BB8_84:
	mul.f64 	%fd223, %fd223, 0d3FE0000000000000;
	add.f64 	%fd83, %fd223, %fd43;
	abs.f64 	%fd84, %fd83;
	setp.gt.f64 	%p21, %fd84, %fd40;
	setp.ge.f64 	%p22, %fd223, 0d3CACD2B297D889BC;
	and.pred  	%p23, %p21, %p22;
	@%p23 bra 	$L__BB8_84;
$L__BB8_85:
	add.f64 	%fd85, %fd223, %fd43;
	abs.f64 	%fd56, %fd85;
	setp.gtu.f64 	%p24, %fd56, %fd40;
	setp.ltu.f64 	%p25, %fd223, 0d3C9CD2B297D889BC;
	or.pred  	%p26, %p24, %p25;
	@%p26 bra 	$L__BB8_90;
	setp.geu.f64 	%p39, %fd56, %fd40;
	setp.gtu.f64 	%p40, %fd223, 0d3C670EF54646D497;
	or.pred  	%p41, %p39, %p40;
	@%p41 bra 	$L__BB8_88;
$L__BB8_87:
	add.f64 	%fd223, %fd223, %fd223;
	add.f64 	%fd95, %fd223, %fd43;
	abs.f64 	%fd96, %fd95;
	setp.lt.f64 	%p42, %fd96, %fd40;
	setp.le.f64 	%p43, %fd223, 0d3C670EF54646D497;
	and.pred  	%p44, %p42, %p43;
	@%p44 bra 	$L__BB8_87;
$L__BB8_88:
	add.f64 	%fd97, %fd223, %fd43;
	abs.f64 	%fd98, %fd97;
	setp.gtu.f64 	%p45, %fd98, %fd40;
	@%p45 bra 	$L__BB8_119;
	sub.f64 	%fd99, %fd42, %fd223;
	st.global.f64 	[%rd11], %fd99;
	bra.uni 	$L__BB8_119;
$L__BB8_90:
	sub.f64 	%fd60, %fd41, %fd48;
	add.f64 	%fd86, %fd229, %fd60;
	abs.f64 	%fd61, %fd86;
	setp.gtu.f64 	%p27, %fd61, %fd40;
	setp.ltu.f64 	%p28, %fd229, 0d3C9CD2B297D889BC;
	or.pred  	%p29, %p27, %p28;
	@%p29 bra 	$L__BB8_95;
	setp.geu.f64 	%p30, %fd61, %fd40;
	setp.gtu.f64 	%p31, %fd229, 0d3C9CD2B297D889BC;
	or.pred  	%p32, %p30, %p31;
	@%p32 bra 	$L__BB8_93;
$L__BB8_92:
	add.f64 	%fd229, %fd229, %fd229;
	add.f64 	%fd89, %fd229, %fd60;
	abs.f64 	%fd90, %fd89;
	setp.lt.f64 	%p33, %fd90, %fd40;
	setp.le.f64 	%p34, %fd229, 0d3C9CD2B297D889BC;
	and.pred  	%p35, %p33, %p34;
	@%p35 bra 	$L__BB8_92;
$L__BB8_93:
	add.f64 	%fd91, %fd229, %fd60;
	abs.f64 	%fd92, %fd91;
	setp.gtu.f64 	%p36, %fd92, %fd40;
	setp.ltu.f64 	%p37, %fd229, 0d3C9CD2B297D889BC;
	or.pred  	%p38, %p36, %p37;
	@%p38 bra 	$L__BB8_119;
	sub.f64 	%fd93, %fd48, %fd229;
	st.global.f64 	[%rd11], %fd93;
	bra.uni 	$L__BB8_119;
$L__BB8_95:
	sub.f64 	%fd87, %fd41, %fd40;
	st.global.f64 	[%rd11], %fd87;
	bra.uni 	$L__BB8_119;
$L__BB8_96:
	setp.geu.f64 	%p59, %fd42, %fd48;
	@%p59 bra 	$L__BB8_100;
	sub.f64 	%fd125, %fd45, %fd40;
	sub.f64 	%fd126, %fd42, %fd125;
	mul.f64 	%fd127, %fd126, 0d3FE0000000000000;
	add.f64 	%fd128, %fd127, %fd43;
	abs.f64 	%fd129, %fd128;
	setp.geu.f64 	%p63, %fd129, %fd40;
	setp.ltu.f64 	%p64, %fd127, 0d3C9CD2B297D889BC;
	or.pred  	%p65, %p63, %p64;
	@%p65 bra 	$L__BB8_99;
	sub.f64 	%fd130, %fd42, %fd127;
	st.global.f64 	[%rd11], %fd130;
	bra.uni 	$L__BB8_119;
$L__BB8_99:
	st.global.f64 	[%rd10], %fd46;
	bra.uni 	$L__BB8_119;
$L__BB8_100:
	setp.neu.f64 	%p60, %fd42, %fd48;
	@%p60 bra 	$L__BB8_119;
	sub.f64 	%fd116, %fd45, %fd42;
	sub.f64 	%fd117, %fd40, %fd116;
	mul.f64 	%fd66, %fd117, 0d3FE0000000000000;
	sub.f64 	%fd118, %fd116, %fd66;
	abs.f64 	%fd119, %fd118;
	setp.gtu.f64 	%p61, %fd119, %fd40;
	@%p61 bra 	$L__BB8_103;
	add.f64 	%fd120, %fd66, %fd42;
	st.global.f64 	[%rd10], %fd120;
	bra.uni 	$L__BB8_119;
$L__BB8_103:
	sub.f64 	%fd121, %fd41, %fd48;
	add.f64 	%fd122, %fd66, %fd121;
	abs.f64 	%fd123, %fd122;
	setp.gtu.f64 	%p62, %fd123, %fd40;
	@%p62 bra 	$L__BB8_119;
	sub.f64 	%fd124, %fd48, %fd66;
	st.global.f64 	[%rd11], %fd124;
	bra.uni 	$L__BB8_119;
$L__BB8_105:
	ld.global.u64 	%rd48, [de_direction_ds];
	cvta.to.global.u64 	%rd49, %rd48;
	add.s64 	%rd12, %rd49, %rd27;
	ld.global.u32 	%r34, [%rd12];
	setp.eq.s32 	%p66, %r34, -1;
	mov.u32 	%r105, %r29;
	@%p66 bra 	$L__BB8_108;
	add.s32 	%r35, %r34, -1;
	setp.gt.u32 	%p67, %r35, 5;
	mov.b32 	%r105, -1;
	@%p67 bra 	$L__BB8_108;
	ld.global.u32 	%r59, [height];
	mul.wide.u32 	%rd51, %r35, 8;
	mov.u64 	%rd52, direction_to_index_mapping;
	add.s64 	%rd53, %rd52, %rd51;
	ld.global.u32 	%r60, [%rd53];
	ld.global.u32 	%r61, [%rd53+4];
	div.s32 	%r62, %r29, %r59;
	add.s32 	%r63, %r60, %r62;
	mul.lo.s32 	%r64, %r62, %r59;
	sub.s32 	%r65, %r29, %r64;
	add.s32 	%r66, %r61, %r65;
	mad.lo.s32 	%r105, %r59, %r63, %r66;
$L__BB8_108:
	ld.global.f64 	%fd67, [bound];
	ld.global.u64 	%rd54, [input_data];
	cvta.to.global.u64 	%rd55, %rd54;
	mul.wide.s32 	%rd56, %r29, 8;
	add.s64 	%rd57, %rd55, %rd56;
	ld.global.f64 	%fd68, [%rd57];
	ld.global.u64 	%rd58, [decp_data];
	cvta.to.global.u64 	%rd59, %rd58;
	add.s64 	%rd13, %rd59, %rd56;
	ld.global.f64 	%fd69, [%rd13];
	sub.f64 	%fd70, %fd68, %fd69;
	sub.f64 	%fd131, %fd67, %fd70;
	mul.f64 	%fd231, %fd131, 0d3FE0000000000000;
	mul.wide.s32 	%rd60, %r105, 8;
	add.s64 	%rd61, %rd59, %rd60;
	ld.global.f64 	%fd72, [%rd61];
	setp.lt.f64 	%p68, %fd69, %fd72;
	@%p68 bra 	$L__BB8_110;
	setp.neu.f64 	%p69, %fd69, %fd72;
	setp.ge.s32 	%p70, %r29, %r105;
	or.pred  	%p71, %p70, %p69;
	@%p71 bra 	$L__BB8_111;
$L__BB8_110:
	mov.b32 	%r67, -1;
	st.global.u32 	[%rd12], %r67;
	bra.uni 	$L__BB8_119;
$L__BB8_111:
	setp.ltu.f64 	%p72, %fd231, 0d3C9CD2B297D889BC;
	@%p72 bra 	$L__BB8_117;
	setp.ltu.f64 	%p73, %fd69, %fd72;
	@%p73 bra 	$L__BB8_119;
	add.f64 	%fd132, %fd231, %fd70;
	abs.f64 	%fd133, %fd132;
	setp.leu.f64 	%p74, %fd133, %fd67;
	setp.ltu.f64 	%p75, %fd231, 0d3CACD2B297D889BC;
	or.pred  	%p76, %p74, %p75;
	@%p76 bra 	$L__BB8_115;
$L__BB8_114:
	mul.f64 	%fd231, %fd231, 0d3FE0000000000000;
	add.f64 	%fd135, %fd231, %fd70;
	abs.f64 	%fd136, %fd135;
	setp.gt.f64 	%p77, %fd136, %fd67;
	setp.ge.f64 	%p78, %fd231, 0d3CACD2B297D889BC;
	and.pred  	%p79, %p77, %p78;
	@%p79 bra 	$L__BB8_114;
$L__BB8_115:
	add.f64 	%fd137, %fd231, %fd70;
	abs.f64 	%fd138, %fd137;
	setp.gtu.f64 	%p80, %fd138, %fd67;
	@%p80 bra 	$L__BB8_119;
	sub.f64 	%fd139, %fd69, %fd231;
	st.global.f64 	[%rd13], %fd139;
	bra.uni 	$L__BB8_119;
$L__BB8_117:
	setp.ltu.f64 	%p81, %fd69, %fd72;
	@%p81 bra 	$L__BB8_119;
	sub.f64 	%fd140, %fd68, %fd67;
	st.global.f64 	[%rd13], %fd140;
$L__BB8_119:
	ret;

}
	// .globl	_Z18fix_maxi_critical2i
.visible .entry _Z18fix_maxi_critical2i(
	.param .u32 _Z18fix_maxi_critical2i_param_0
)
{
	.reg .pred 	%p<136>;
	.reg .b32 	%r<88>;
	.reg .b64 	%rd<139>;
	.reg .b64 	%fd<176>;

	ld.param.u32 	%r33, [_Z18fix_maxi_critical2i_param_0];
	mov.u32 	%r34, %ctaid.x;
	mov.u32 	%r35, %ntid.x;
	mov.u32 	%r36, %tid.x;
	mad.lo.s32 	%r37, %r34, %r35, %r36;
	setp.ne.s32 	%p1, %r33, 0;
	ld.global.u32 	%r38, [count_f_max];
	setp.ge.s32 	%p2, %r37, %r38;
	or.pred  	%p3, %p1, %p2;
	@%p3 bra 	$L__BB9_52;
	ld.global.u64 	%rd54, [all_max];
	cvta.to.global.u64 	%rd55, %rd54;
	mul.wide.s32 	%rd56, %r37, 4;
	add.s64 	%rd57, %rd55, %rd56;
	ld.global.u32 	%r2, [%rd57];
	ld.global.u64 	%rd58, [or_maxi];
	cvta.to.global.u64 	%rd59, %rd58;
	mul.wide.s32 	%rd60, %r2, 4;
	add.s64 	%rd61, %rd59, %rd60;
	ld.global.u32 	%r3, [%rd61];
	setp.eq.s32 	%p48, %r3, -1;
	@%p48 bra 	$L__BB9_40;
	add.s32 	%r4, %r3, -1;
	setp.gt.u32 	%p49, %r4, 5;
	mov.b32 	%r83, -1;
	@%p49 bra 	$L__BB9_4;
	ld.global.u32 	%r62, [height];
	mul.wide.u32 	%rd62, %r4, 8;
	mov.u64 	%rd63, direction_to_index_mapping;
	add.s64 	%rd64, %rd63, %rd62;
	ld.global.u32 	%r63, [%rd64];
	ld.global.u32 	%r64, [%rd64+4];
	div.s32 	%r65, %r2, %r62;
	add.s32 	%r66, %r63, %r65;
	mul.lo.s32 	%r67, %r65, %r62;
	sub.s32 	%r68, %r2, %r67;
	add.s32 	%r69, %r64, %r68;
	mad.lo.s32 	%r83, %r62, %r66, %r69;
$L__BB9_4:
	ld.global.u64 	%rd65, [adjacency];
	cvta.to.global.u64 	%rd66, %rd65;
	mul.lo.s32 	%r70, %r2, 6;
	ld.global.u64 	%rd67, [input_data];
	cvta.to.global.u64 	%rd1, %rd67;
	mul.wide.s32 	%rd68, %r2, 8;
	add.s64 	%rd69, %rd1, %rd68;
	mul.wide.s32 	%rd70, %r70, 4;
	add.s64 	%rd2, %rd66, %rd70;
	ld.global.u32 	%r7, [%rd2];
	setp.eq.s32 	%p50, %r7, -1;
	ld.global.f64 	%fd168, [%rd69];
	mov.u32 	%r84, %r83;
	@%p50 bra 	$L__BB9_11;
	mul.wide.s32 	%rd71, %r7, 8;
	add.s64 	%rd72, %rd1, %rd71;
	ld.global.f64 	%fd98, [%rd72];
	setp.lt.f64 	%p51, %fd98, %fd168;
	setp.gt.f64 	%p52, %fd98, 0dFFEFFFFFFFFFFFFF;
	and.pred  	%p53, %p51, %p52;
	setp.ne.s32 	%p54, %r7, %r83;
	selp.b32 	%r84, %r7, %r83, %p53;
	selp.f64 	%fd99, %fd98, 0dFFEFFFFFFFFFFFFF, %p54;
	selp.f64 	%fd2, %fd99, 0dFFEFFFFFFFFFFFFF, %p53;
	ld.global.u32 	%r9, [%rd2+4];
	setp.eq.s32 	%p55, %r9, -1;
	@%p55 bra 	$L__BB9_11;
	mul.wide.s32 	%rd73, %r9, 8;
	add.s64 	%rd74, %rd1, %rd73;
	ld.global.f64 	%fd100, [%rd74];
	setp.lt.f64 	%p56, %fd100, %fd168;
	setp.gt.f64 	%p57, %fd100, %fd2;
	and.pred  	%p58, %p56, %p57;
	setp.ne.s32 	%p59, %r9, %r83;
	and.pred  	%p60, %p58, %p59;
	selp.b32 	%r84, %r9, %r84, %p60;
	selp.f64 	%fd3, %fd100, %fd2, %p60;
	ld.global.u32 	%r11, [%rd2+8];
	setp.eq.s32 	%p61, %r11, -1;
	@%p61 bra 	$L__BB9_11;
	mul.wide.s32 	%rd75, %r11, 8;
	add.s64 	%rd76, %rd1, %rd75;
	ld.global.f64 	%fd102, [%rd76];
	setp.lt.f64 	%p62, %fd102, %fd168;
	setp.gt.f64 	%p63, %fd102, %fd3;
	and.pred  	%p64, %p62, %p63;
	setp.ne.s32 	%p65, %r11, %r83;
	and.pred  	%p66, %p64, %p65;
	selp.b32 	%r84, %r11, %r84, %p66;
	selp.f64 	%fd4, %fd102, %fd3, %p66;
	ld.global.u32 	%r13, [%rd2+12];
	setp.eq.s32 	%p67, %r13, -1;
	@%p67 bra 	$L__BB9_11;
	mul.wide.s32 	%rd77, %r13, 8;
	add.s64 	%rd78, %rd1, %rd77;
	ld.global.f64 	%fd104, [%rd78];
	setp.lt.f64 	%p68, %fd104, %fd168;
	setp.gt.f64 	%p69, %fd104, %fd4;
	and.pred  	%p70, %p68, %p69;
	setp.ne.s32 	%p71, %r13, %r83;
	and.pred  	%p72, %p70, %p71;
	selp.b32 	%r84, %r13, %r84, %p72;
	selp.f64 	%fd5, %fd104, %fd4, %p72;
	ld.global.u32 	%r15, [%rd2+16];
	setp.eq.s32 	%p73, %r15, -1;
	@%p73 bra 	$L__BB9_11;
	mul.wide.s32 	%rd79, %r15, 8;
	add.s64 	%rd80, %rd1, %rd79;
	ld.global.f64 	%fd106, [%rd80];
	setp.lt.f64 	%p74, %fd106, %fd168;
	setp.gt.f64 	%p75, %fd106, %fd5;
	and.pred  	%p76, %p74, %p75;
	setp.ne.s32 	%p77, %r15, %r83;
	and.pred  	%p78, %p76, %p77;
	selp.b32 	%r84, %r15, %r84, %p78;
	selp.f64 	%fd6, %fd106, %fd5, %p78;
	ld.global.u32 	%r17, [%rd2+20];
	setp.eq.s32 	%p79, %r17, -1;
	@%p79 bra 	$L__BB9_11;
	mul.wide.s32 	%rd81, %r17, 8;
	add.s64 	%rd82, %rd1, %rd81;
	ld.global.f64 	%fd108, [%rd82];
	setp.lt.f64 	%p80, %fd108, %fd168;
	setp.gt.f64 	%p81, %fd108, %fd6;
	setp.ne.s32 	%p82, %r17, %r83;
	selp.b32 	%r71, %r17, %r84, %p82;
	selp.b32 	%r72, %r71, %r84, %p81;
	selp.b32 	%r84, %r72, %r84, %p80;
$L__BB9_11:
	ld.global.u64 	%rd138, [decp_data];
	cvta.to.global.u64 	%rd83, %rd138;
	mul.wide.s32 	%rd84, %r84, 8;
	add.s64 	%rd4, %rd83, %rd84;
	ld.global.f64 	%fd7, [%rd4];
	ld.global.f64 	%fd166, [bound];
	add.s64 	%rd5, %rd83, %rd68;
	ld.global.f64 	%fd167, [%rd5];
	sub.f64 	%fd10, %fd168, %fd167;
	sub.f64 	%fd110, %fd166, %fd10;
	mul.f64 	%fd169, %fd110, 0d3FE0000000000000;
	mul.wide.s32 	%rd86, %r83, 8;
	add.s64 	%rd87, %rd83, %rd86;
	ld.global.f64 	%fd12, [%rd87];
	setp.lt.f64 	%p83, %fd167, %fd12;
	@%p83 bra 	$L__BB9_13;
	setp.neu.f64 	%p84, %fd167, %fd12;
	setp.ge.s32 	%p85, %r2, %r83;
	or.pred  	%p86, %p84, %p85;
	@%p86 bra 	$L__BB9_14;
$L__BB9_13:
	ld.global.u64 	%rd101, [de_direction_as];
	cvta.to.global.u64 	%rd102, %rd101;
	mul.wide.s32 	%rd103, %r2, 4;
	add.s64 	%rd104, %rd102, %rd103;
	st.global.u32 	[%rd104], %r3;
	bra.uni 	$L__BB9_88;
$L__BB9_14:
	setp.ltu.f64 	%p87, %fd169, 0d3C9CD2B297D889BC;
	@%p87 bra 	$L__BB9_36;
	setp.neu.f64 	%p88, %fd167, %fd12;
	@%p88 bra 	$L__BB9_20;
	add.f64 	%fd131, %fd169, %fd10;
	abs.f64 	%fd132, %fd131;
	setp.leu.f64 	%p117, %fd132, %fd166;
	setp.ltu.f64 	%p118, %fd169, 0d3CACD2B297D889BC;
	or.pred  	%p119, %p117, %p118;
	@%p119 bra 	$L__BB9_18;
$L__BB9_17:
	mul.f64 	%fd169, %fd169, 0d3FE0000000000000;
	add.f64 	%fd134, %fd169, %fd10;
	abs.f64 	%fd135, %fd134;
	setp.gt.f64 	%p120, %fd135, %fd166;
	setp.ge.f64 	%p121, %fd169, 0d3CACD2B297D889BC;
	and.pred  	%p122, %p120, %p121;
	@%p122 bra 	$L__BB9_17;
$L__BB9_18:
	add.f64 	%fd136, %fd169, %fd10;
	abs.f64 	%fd137, %fd136;
	setp.gtu.f64 	%p123, %fd137, %fd166;
	@%p123 bra 	$L__BB9_88;
	sub.f64 	%fd138, %fd167, %fd169;
	st.global.f64 	[%rd5], %fd138;
	bra.uni 	$L__BB9_88;
$L__BB9_20:
	setp.ltu.f64 	%p89, %fd167, %fd12;
	@%p89 bra 	$L__BB9_88;
	add.f64 	%fd111, %fd169, %fd10;
	abs.f64 	%fd112, %fd111;
	setp.leu.f64 	%p90, %fd112, %fd166;
	setp.ltu.f64 	%p91, %fd169, 0d3CACD2B297D889BC;
	or.pred  	%p92, %p90, %p91;
	@%p92 bra 	$L__BB9_23;
$L__BB9_22:
	mul.f64 	%fd169, %fd169, 0d3FE0000000000000;
	add.f64 	%fd114, %fd169, %fd10;
	abs.f64 	%fd115, %fd114;
	setp.gt.f64 	%p93, %fd115, %fd166;
	setp.ge.f64 	%p94, %fd169, 0d3CACD2B297D889BC;
	and.pred  	%p95, %p93, %p94;
	@%p95 bra 	$L__BB9_22;
$L__BB9_23:
	setp.ltu.f64 	%p96, %fd167, %fd7;
	setp.gtu.f64 	%p97, %fd7, %fd12;
	or.pred  	%p98, %p96, %p97;
	@%p98 bra 	$L__BB9_26;
	sub.f64 	%fd116, %fd167, %fd169;
	setp.geu.f64 	%p99, %fd116, %fd7;
	setp.ltu.f64 	%p100, %fd169, 0d3CACD2B297D889BC;
	or.pred  	%p101, %p100, %p99;
	@%p101 bra 	$L__BB9_33;
$L__BB9_25:
	mul.f64 	%fd169, %fd169, 0d3FE0000000000000;
	sub.f64 	%fd117, %fd167, %fd169;
	setp.lt.f64 	%p102, %fd117, %fd7;
	setp.ge.f64 	%p103, %fd169, 0d3CACD2B297D889BC;
	and.pred  	%p104, %p103, %p102;
	@%p104 bra 	$L__BB9_25;
	bra.uni 	$L__BB9_33;
$L__BB9_26:
	setp.leu.f64 	%p105, %fd7, %fd12;
	@%p105 bra 	$L__BB9_33;
	add.s64 	%rd89, %rd1, %rd84;
	ld.global.f64 	%fd118, [%rd89];
	sub.f64 	%fd21, %fd118, %fd7;
	sub.f64 	%fd119, %fd166, %fd21;
	mul.f64 	%fd165, %fd119, 0d3FE0000000000000;
	setp.leu.f64 	%p106, %fd165, 0d3C9CD2B297D889BC;
	@%p106 bra 	$L__BB9_33;
	add.f64 	%fd120, %fd165, %fd21;
	abs.f64 	%fd121, %fd120;
	setp.leu.f64 	%p107, %fd121, %fd166;
	setp.ltu.f64 	%p108, %fd165, 0d3CACD2B297D889BC;
	or.pred  	%p109, %p107, %p108;
	@%p109 bra 	$L__BB9_31;
$L__BB9_29:
	sub.f64 	%fd122, %fd7, %fd165;
	setp.leu.f64 	%p110, %fd122, %fd12;
	@%p110 bra 	$L__BB9_31;
	mul.f64 	%fd165, %fd165, 0d3FE0000000000000;
	add.f64 	%fd123, %fd165, %fd21;
	abs.f64 	%fd124, %fd123;
	setp.gt.f64 	%p111, %fd124, %fd166;
	setp.ge.f64 	%p112, %fd165, 0d3CACD2B297D889BC;
	and.pred  	%p113, %p111, %p112;
	@%p113 bra 	$L__BB9_29;
$L__BB9_31:
	add.f64 	%fd125, %fd165, %fd21;
	abs.f64 	%fd126, %fd125;
	setp.gtu.f64 	%p114, %fd126, %fd166;
	@%p114 bra 	$L__BB9_33;
	sub.f64 	%fd127, %fd7, %fd165;
	st.global.f64 	[%rd4], %fd127;
	ld.global.u64 	%rd90, [input_data];
	cvta.to.global.u64 	%rd91, %rd90;
	add.s64 	%rd93, %rd91, %rd68;
	ld.global.f64 	%fd168, [%rd93];
	ld.global.u64 	%rd138, [decp_data];
	cvta.to.global.u64 	%rd94, %rd138;
	add.s64 	%rd95, %rd94, %rd68;
	ld.global.f64 	%fd167, [%rd95];
	ld.global.f64 	%fd166, [bound];
$L__BB9_33:
	cvta.to.global.u64 	%rd8, %rd138;
	add.s64 	%rd9, %rd8, %rd68;
	sub.f64 	%fd33, %fd167, %fd169;
	sub.f64 	%fd128, %fd168, %fd33;
	abs.f64 	%fd129, %fd128;
	setp.gtu.f64 	%p115, %fd129, %fd166;
	@%p115 bra 	$L__BB9_88;
	add.s64 	%rd98, %rd8, %rd86;
	ld.global.f64 	%fd130, [%rd98];
	setp.ltu.f64 	%p116, %fd167, %fd130;
	@%p116 bra 	$L__BB9_88;
	st.global.f64 	[%rd9], %fd33;
	bra.uni 	$L__BB9_88;
$L__BB9_36:
	setp.ltu.f64 	%p124, %fd167, %fd12;
	@%p124 bra 	$L__BB9_88;
	add.s64 	%rd100, %rd1, %rd86;
	ld.global.f64 	%fd139, [%rd100];
	sub.f64 	%fd140, %fd139, %fd166;
	add.f64 	%fd141, %fd140, %fd167;
	mul.f64 	%fd34, %fd141, 0d3FE0000000000000;
	sub.f64 	%fd142, %fd168, %fd34;
	abs.f64 	%fd143, %fd142;
	setp.gtu.f64 	%p125, %fd143, %fd166;
	@%p125 bra 	$L__BB9_39;
	st.global.f64 	[%rd5], %fd34;
	bra.uni 	$L__BB9_88;
$L__BB9_39:
	sub.f64 	%fd144, %fd168, %fd166;
	st.global.f64 	[%rd5], %fd144;
	bra.uni 	$L__BB9_88;
$L__BB9_40:
	ld.global.u64 	%rd105, [de_direction_as];
	cvta.to.global.u64 	%rd106, %rd105;
	add.s64 	%rd10, %rd106, %rd60;
	ld.global.u32 	%r20, [%rd10];
	setp.eq.s32 	%p126, %r20, -1;
	mov.u32 	%r85, %r2;
	@%p126 bra 	$L__BB9_43;
	add.s32 	%r21, %r20, -1;
	setp.gt.u32 	%p127, %r21, 5;
	mov.b32 	%r85, -1;
	@%p127 bra 	$L__BB9_43;
	ld.global.u32 	%r74, [height];
	mul.wide.u32 	%rd108, %r21, 8;
	mov.u64 	%rd109, direction_to_index_mapping;
	add.s64 	%rd110, %rd109, %rd108;
	ld.global.u32 	%r75, [%rd110];
	ld.global.u32 	%r76, [%rd110+4];
	div.s32 	%r77, %r2, %r74;
	add.s32 	%r78, %r75, %r77;
	mul.lo.s32 	%r79, %r77, %r74;
	sub.s32 	%r80, %r2, %r79;
	add.s32 	%r81, %r76, %r80;
	mad.lo.s32 	%r85, %r74, %r78, %r81;
$L__BB9_43:
	ld.global.f64 	%fd145, [bound];
	ld.global.u64 	%rd111, [input_data];
	cvta.to.global.u64 	%rd112, %rd111;
	mul.wide.s32 	%rd113, %r85, 8;
	add.s64 	%rd114, %rd112, %rd113;
	ld.global.f64 	%fd146, [%rd114];
	ld.global.u64 	%rd115, [decp_data];
	cvta.to.global.u64 	%rd116, %rd115;
	mul.wide.s32 	%rd117, %r2, 8;
	add.s64 	%rd118, %rd116, %rd117;
	ld.global.f64 	%fd35, [%rd118];
	sub.f64 	%fd147, %fd146, %fd35;
	sub.f64 	%fd148, %fd145, %fd147;
	mul.f64 	%fd36, %fd148, 0d3FE0000000000000;
	add.s64 	%rd119, %rd116, %rd113;
	ld.global.f64 	%fd37, [%rd119];
	setp.gt.f64 	%p128, %fd35, %fd37;
	@%p128 bra 	$L__BB9_45;
	setp.neu.f64 	%p129, %fd35, %fd37;
	setp.le.s32 	%p130, %r2, %r85;
	or.pred  	%p131, %p130, %p129;
	@%p131 bra 	$L__BB9_46;
$L__BB9_45:
	mov.b32 	%r82, -1;
	st.global.u32 	[%rd10], %r82;
$L__BB9_46:
	setp.ltu.f64 	%p132, %fd36, 0d3C9CD2B297D889BC;
	@%p132 bra 	$L__BB9_50;
	ld.global.u64 	%rd120, [decp_data];
	cvta.to.global.u64 	%rd121, %rd120;
	add.s64 	%rd123, %rd121, %rd117;
	ld.global.f64 	%fd38, [%rd123];
	add.s64 	%rd11, %rd121, %rd113;
	ld.global.f64 	%fd149, [%rd11];
	setp.gtu.f64 	%p133, %fd38, %fd149;
	@%p133 bra 	$L__BB9_88;
	ld.global.u64 	%rd125, [input_data];
	cvta.to.global.u64 	%rd126, %rd125;
	add.s64 	%rd128, %rd126, %rd113;
	ld.global.f64 	%fd150, [%rd128];
	sub.f64 	%fd151, %fd150, %fd38;
	add.f64 	%fd152, %fd36, %fd151;
	setp.eq.f64 	%p134, %fd152, 0d0000000000000000;
	@%p134 bra 	$L__BB9_88;
	sub.f64 	%fd153, %fd38, %fd36;
	st.global.f64 	[%rd11], %fd153;
	bra.uni 	$L__BB9_88;
$L__BB9_50:
	ld.global.u64 	%rd129, [decp_data];
	cvta.to.global.u64 	%rd130, %rd129;
	add.s64 	%rd12, %rd130, %rd117;
	ld.global.f64 	%fd154, [%rd12];
	add.s64 	%rd133, %rd130, %rd113;
	ld.global.f64 	%fd155, [%rd133];
	setp.gtu.f64 	%p135, %fd154, %fd155;
	@%p135 bra 	$L__BB9_88;
	ld.global.u64 	%rd134, [input_data];
	cvta.to.global.u64 	%rd135, %rd134;
	add.s64 	%rd137, %rd135, %rd117;
	ld.global.f64 	%fd156, [%rd137];
	ld.global.f64 	%fd157, [bound];
	add.f64 	%fd158, %fd156, %fd157;
	st.global.f64 	[%rd12], %fd158;
	bra.uni 	$L__BB9_88;
$L__BB9_52:
	setp.ne.s32 	%p4, %r33, 1;
	ld.global.u32 	%r40, [count_f_min];
	setp.ge.s32 	%p5, %r37, %r40;
	or.pred  	%p6, %p4, %p5;
	@%p6 bra 	$L__BB9_88;
	ld.global.u64 	%rd17, [all_min];
	cvta.to.global.u64 	%rd18, %rd17;
	mul.wide.s32 	%rd19, %r37, 4;
	add.s64 	%rd20, %rd18, %rd19;
	ld.global.u32 	%r24, [%rd20];
	ld.global.u64 	%rd21, [or_mini];
	cvta.to.global.u64 	%rd22, %rd21;
	mul.wide.s32 	%rd23, %r24, 4;
	add.s64 	%rd24, %rd22, %rd23;
	ld.global.u32 	%r25, [%rd24];
	setp.eq.s32 	%p7, %r25, -1;
	@%p7 bra 	$L__BB9_74;
	add.s32 	%r26, %r25, -1;
	setp.gt.u32 	%p8, %r26, 5;
	mov.b32 	%r86, -1;
	@%p8 bra 	$L__BB9_56;
	ld.global.u32 	%r43, [height];
	mul.wide.u32 	%rd25, %r26, 8;
	mov.u64 	%rd26, direction_to_index_mapping;
	add.s64 	%rd27, %rd26, %rd25;
	ld.global.u32 	%r44, [%rd27];
	ld.global.u32 	%r45, [%rd27+4];
	div.s32 	%r46, %r24, %r43;
	add.s32 	%r47, %r44, %r46;
	mul.lo.s32 	%r48, %r46, %r43;
	sub.s32 	%r49, %r24, %r48;
	add.s32 	%r50, %r45, %r49;
	mad.lo.s32 	%r86, %r43, %r47, %r50;
$L__BB9_56:
	ld.global.f64 	%fd39, [bound];
	ld.global.u64 	%rd28, [input_data];
	cvta.to.global.u64 	%rd29, %rd28;
	mul.wide.s32 	%rd30, %r86, 8;
	add.s64 	%rd31, %rd29, %rd30;
	ld.global.f64 	%fd40, [%rd31];
	ld.global.u64 	%rd32, [decp_data];
	cvta.to.global.u64 	%rd33, %rd32;
	mul.wide.s32 	%rd34, %r24, 8;
	add.s64 	%rd13, %rd33, %rd34;
	ld.global.f64 	%fd41, [%rd13];
	sub.f64 	%fd42, %fd40, %fd41;
	sub.f64 	%fd64, %fd39, %fd42;
	mul.f64 	%fd173, %fd64, 0d3FE0000000000000;
	add.s64 	%rd35, %rd29, %rd34;
	ld.global.f64 	%fd44, [%rd35];
	sub.f64 	%fd45, %fd44, %fd41;
	sub.f64 	%fd65, %fd39, %fd45;
	mul.f64 	%fd171, %fd65, 0d3FE0000000000000;
	add.s64 	%rd14, %rd33, %rd30;
	ld.global.f64 	%fd47, [%rd14];
	setp.gt.f64 	%p9, %fd41, %fd47;
	@%p9 bra 	$L__BB9_58;
	setp.neu.f64 	%p10, %fd41, %fd47;
	setp.le.s32 	%p11, %r24, %r86;
	or.pred  	%p12, %p11, %p10;
	@%p12 bra 	$L__BB9_59;
$L__BB9_58:
	ld.global.u64 	%rd36, [de_direction_ds];
	cvta.to.global.u64 	%rd37, %rd36;
	add.s64 	%rd39, %rd37, %rd23;
	st.global.u32 	[%rd39], %r25;
	bra.uni 	$L__BB9_88;
$L__BB9_59:
	max.f64 	%fd66, %fd173, %fd171;
	setp.ltu.f64 	%p13, %fd66, 0d3C9CD2B297D889BC;
	@%p13 bra 	$L__BB9_70;
	setp.neu.f64 	%p16, %fd41, %fd47;
	@%p16 bra 	$L__BB9_65;
	sub.f64 	%fd80, %fd42, %fd171;
	abs.f64 	%fd81, %fd80;
	setp.leu.f64 	%p25, %fd81, %fd39;
	setp.ltu.f64 	%p26, %fd171, 0d3CACD2B297D889BC;
	or.pred  	%p27, %p25, %p26;
	@%p27 bra 	$L__BB9_63;
$L__BB9_62:
	mul.f64 	%fd171, %fd171, 0d3FE0000000000000;
	sub.f64 	%fd83, %fd42, %fd171;
	abs.f64 	%fd84, %fd83;
	setp.gt.f64 	%p28, %fd84, %fd39;
	setp.ge.f64 	%p29, %fd171, 0d3CACD2B297D889BC;
	and.pred  	%p30, %p28, %p29;
	@%p30 bra 	$L__BB9_62;
$L__BB9_63:
	sub.f64 	%fd85, %fd45, %fd171;
	abs.f64 	%fd86, %fd85;
	setp.gtu.f64 	%p31, %fd86, %fd39;
	@%p31 bra 	$L__BB9_88;
	add.f64 	%fd87, %fd171, %fd41;
	st.global.f64 	[%rd13], %fd87;
	bra.uni 	$L__BB9_88;
$L__BB9_65:
	setp.gtu.f64 	%p17, %fd41, %fd47;
	@%p17 bra 	$L__BB9_88;
	add.f64 	%fd72, %fd173, %fd42;
	abs.f64 	%fd73, %fd72;
	setp.leu.f64 	%p18, %fd73, %fd39;
	setp.ltu.f64 	%p19, %fd173, 0d3CACD2B297D889BC;
	or.pred  	%p20, %p18, %p19;
	@%p20 bra 	$L__BB9_68;
$L__BB9_67:
	mul.f64 	%fd173, %fd173, 0d3FE0000000000000;
	add.f64 	%fd75, %fd173, %fd42;
	abs.f64 	%fd76, %fd75;
	setp.gt.f64 	%p21, %fd76, %fd39;
	setp.ge.f64 	%p22, %fd173, 0d3CACD2B297D889BC;
	and.pred  	%p23, %p21, %p22;
	@%p23 bra 	$L__BB9_67;
$L__BB9_68:
	add.f64 	%fd77, %fd171, %fd42;
	abs.f64 	%fd78, %fd77;
	setp.gtu.f64 	%p24, %fd78, %fd39;
	@%p24 bra 	$L__BB9_88;
	sub.f64 	%fd79, %fd41, %fd173;
	st.global.f64 	[%rd14], %fd79;
	bra.uni 	$L__BB9_88;
$L__BB9_70:
	setp.gtu.f64 	%p14, %fd41, %fd47;
	@%p14 bra 	$L__BB9_88;
	add.f64 	%fd67, %fd40, %fd39;
	add.f64 	%fd68, %fd67, %fd41;
	mul.f64 	%fd54, %fd68, 0d3FE0000000000000;
	sub.f64 	%fd69, %fd44, %fd54;
	abs.f64 	%fd70, %fd69;
	setp.gtu.f64 	%p15, %fd70, %fd39;
	@%p15 bra 	$L__BB9_73;
	st.global.f64 	[%rd13], %fd54;
	bra.uni 	$L__BB9_88;
$L__BB9_73:
	add.f64 	%fd71, %fd44, %fd39;
	st.global.f64 	[%rd13], %fd71;
	bra.uni 	$L__BB9_88;
$L__BB9_74:
	ld.global.u64 	%rd40, [de_direction_ds];
	cvta.to.global.u64 	%rd41, %rd40;
	add.s64 	%rd15, %rd41, %rd23;
	ld.global.u32 	%r29, [%rd15];
	setp.eq.s32 	%p32, %r29, -1;
	mov.u32 	%r87, %r24;
	@%p32 bra 	$L__BB9_77;
	add.s32 	%r30, %r29, -1;
	setp.gt.u32 	%p33, %r30, 5;
	mov.b32 	%r87, -1;
	@%p33 bra 	$L__BB9_77;
	ld.global.u32 	%r52, [height];
	mul.wide.u32 	%rd43, %r30, 8;
	mov.u64 	%rd44, direction_to_index_mapping;
	add.s64 	%rd45, %rd44, %rd43;
	ld.global.u32 	%r53, [%rd45];
	ld.global.u32 	%r54, [%rd45+4];
	div.s32 	%r55, %r24, %r52;
	add.s32 	%r56, %r53, %r55;
	mul.lo.s32 	%r57, %r55, %r52;
	sub.s32 	%r58, %r24, %r57;
	add.s32 	%r59, %r54, %r58;
	mad.lo.s32 	%r87, %r52, %r56, %r59;
$L__BB9_77:
	ld.global.f64 	%fd55, [bound];
	ld.global.u64 	%rd46, [input_data];
	cvta.to.global.u64 	%rd47, %rd46;
	mul.wide.s32 	%rd48, %r24, 8;
	add.s64 	%rd49, %rd47, %rd48;
	ld.global.f64 	%fd56, [%rd49];
	ld.global.u64 	%rd50, [decp_data];
	cvta.to.global.u64 	%rd51, %rd50;
	add.s64 	%rd16, %rd51, %rd48;
	ld.global.f64 	%fd57, [%rd16];
	sub.f64 	%fd58, %fd56, %fd57;
	sub.f64 	%fd88, %fd55, %fd58;
	mul.f64 	%fd175, %fd88, 0d3FE0000000000000;
	mul.wide.s32 	%rd52, %r87, 8;
	add.s64 	%rd53, %rd51, %rd52;
	ld.global.f64 	%fd60, [%rd53];
	setp.lt.f64 	%p34, %fd57, %fd60;
	@%p34 bra 	$L__BB9_79;
	setp.neu.f64 	%p35, %fd57, %fd60;
	setp.ge.s32 	%p36, %r24, %r87;
	or.pred  	%p37, %p36, %p35;
	@%p37 bra 	$L__BB9_80;
$L__BB9_79:
	mov.b32 	%r60, -1;
	st.global.u32 	[%rd15], %r60;
	bra.uni 	$L__BB9_88;
$L__BB9_80:
	setp.ltu.f64 	%p38, %fd175, 0d3C9CD2B297D889BC;
	@%p38 bra 	$L__BB9_86;
	setp.ltu.f64 	%p39, %fd57, %fd60;
	@%p39 bra 	$L__BB9_88;
	add.f64 	%fd89, %fd175, %fd58;
	abs.f64 	%fd90, %fd89;
	setp.leu.f64 	%p40, %fd90, %fd55;
	setp.ltu.f64 	%p41, %fd175, 0d3CACD2B297D889BC;
	or.pred  	%p42, %p40, %p41;
	@%p42 bra 	$L__BB9_84;
$L__BB9_83:
	mul.f64 	%fd175, %fd175, 0d3FE0000000000000;
	add.f64 	%fd92, %fd175, %fd58;
	abs.f64 	%fd93, %fd92;
	setp.gt.f64 	%p43, %fd93, %fd55;
	setp.ge.f64 	%p44, %fd175, 0d3CACD2B297D889BC;
	and.pred  	%p45, %p43, %p44;
	@%p45 bra 	$L__BB9_83;
$L__BB9_84:
	add.f64 	%fd94, %fd175, %fd58;
	abs.f64 	%fd95, %fd94;
	setp.gtu.f64 	%p46, %fd95, %fd55;
	@%p46 bra 	$L__BB9_88;
	sub.f64 	%fd96, %fd57, %fd175;
	st.global.f64 	[%rd16], %fd96;
	bra.uni 	$L__BB9_88;
$L__BB9_86:
	setp.ltu.f64 	%p47, %fd57, %fd60;
	@%p47 bra 	$L__BB9_88;
	sub.f64 	%fd97, %fd56, %fd55;
	st.global.f64 	[%rd16], %fd97;
$L__BB9_88:
	ret;

}
	// .globl	_Z9addKernelPi
.visible .entry _Z9addKernelPi(
	.param .u64 .ptr .align 1 _Z9addKernelPi_param_0
)
{
	.reg .pred 	%p<2>;
	.reg .b32 	%r<6>;
	.reg .b64 	%rd<3>;

	ld.param.u64 	%rd1, [_Z9addKernelPi_param_0];
	mov.u32 	%r1, %tid.x;
	mov.u32 	%r2, %ctaid.x;
	mov.u32 	%r3, %ntid.x;
	mad.lo.s32 	%r4, %r2, %r3, %r1;
	setp.gt.s32 	%p1, %r4, 20;
	@%p1 bra 	$L__BB10_2;
	cvta.to.global.u64 	%rd2, %rd1;
	atom.global.add.u32 	%r5, [%rd2], 1;
$L__BB10_2:
	ret;

}
	// .globl	_Z24copyDeviceVarToDeviceMemPiS_
.visible .entry _Z24copyDeviceVarToDeviceMemPiS_(
	.param .u64 .ptr .align 1 _Z24copyDeviceVarToDeviceMemPiS__param_0,
	.param .u64 .ptr .align 1 _Z24copyDeviceVarToDeviceMemPiS__param_1
)
{
	.reg .pred 	%p<2>;
	.reg .b32 	%r<4>;
	.reg .b64 	%rd<9>;

	ld.param.u64 	%rd1, [_Z24copyDeviceVarToDeviceMemPiS__param_0];
	ld.param.u64 	%rd2, [_Z24copyDeviceVarToDeviceMemPiS__param_1];
	mov.u32 	%r1, %tid.x;
	setp.ne.s32 	%p1, %r1, 0;
	@%p1 bra 	$L__BB11_2;
	cvta.to.global.u64 	%rd3, %rd1;
	cvta.to.global.u64 	%rd4, %rd2;
	ld.global.u64 	%rd5, [de_direction_as];
	cvta.to.global.u64 	%rd6, %rd5;
	ld.global.u32 	%r2, [%rd6];
	st.global.u32 	[%rd3], %r2;
	ld.global.u64 	%rd7, [de_direction_ds];
	cvta.to.global.u64 	%rd8, %rd7;
	ld.global.u32 	%r3, [%rd8];
	st.global.u32 	[%rd4], %r3;
$L__BB11_2:
	ret;

}
	// .globl	_Z8getlabelPiS_S_i
.visible .entry _Z8getlabelPiS_S_i(
	.param .u64 .ptr .align 1 _Z8getlabelPiS_S_i_param_0,
	.param .u64 .ptr .align 1 _Z8getlabelPiS_S_i_param_1,
	.param .u64 .ptr .align 1 _Z8getlabelPiS_S_i_param_2,
	.param .u32 _Z8getlabelPiS_S_i_param_3
)
{
	.reg .pred 	%p<17>;
	.reg .b32 	%r<57>;
	.reg .b64 	%rd<47>;

	ld.param.u64 	%rd13, [_Z8getlabelPiS_S_i_param_0];
	ld.param.u64 	%rd11, [_Z8getlabelPiS_S_i_param_1];
	ld.param.u64 	%rd12, [_Z8getlabelPiS_S_i_param_2];
	ld.param.u32 	%r14, [_Z8getlabelPiS_S_i_param_3];
	cvta.to.global.u64 	%rd1, %rd13;
	mov.u32 	%r15, %ctaid.x;
	mov.u32 	%r16, %ntid.x;
	mov.u32 	%r17, %tid.x;
	mad.lo.s32 	%r1, %r15, %r16, %r17;
	ld.global.u32 	%r18, [num];
	setp.ge.s32 	%p1, %r1, %r18;
	@%p1 bra 	$L__BB12_24;
	ld.global.u64 	%rd14, [lowgradientindices];
	cvta.to.global.u64 	%rd15, %rd14;
	mul.wide.s32 	%rd16, %r1, 4;
	add.s64 	%rd17, %rd15, %rd16;
	ld.global.u32 	%r19, [%rd17];
	setp.eq.s32 	%p2, %r19, 1;
	@%p2 bra 	$L__BB12_24;
	setp.ne.s32 	%p3, %r14, 0;
	@%p3 bra 	$L__BB12_4;
	ld.global.u64 	%rd45, [de_direction_as];
	ld.global.u64 	%rd46, [de_direction_ds];
	bra.uni 	$L__BB12_5;
$L__BB12_4:
	ld.global.u64 	%rd45, [or_maxi];
	ld.global.u64 	%rd46, [or_mini];
$L__BB12_5:
	cvta.to.global.u64 	%rd8, %rd46;
	cvta.to.global.u64 	%rd9, %rd45;
	shl.b32 	%r20, %r1, 1;
	mul.wide.s32 	%rd18, %r20, 4;
	add.s64 	%rd10, %rd1, %rd18;
	ld.global.u32 	%r2, [%rd10+4];
	setp.eq.s32 	%p4, %r2, -1;
	@%p4 bra 	$L__BB12_11;
	mul.wide.s32 	%rd19, %r2, 4;
	add.s64 	%rd20, %rd9, %rd19;
	ld.global.u32 	%r3, [%rd20];
	setp.eq.s32 	%p5, %r3, -1;
	@%p5 bra 	$L__BB12_11;
	add.s32 	%r4, %r3, -1;
	setp.gt.u32 	%p6, %r4, 5;
	mov.b32 	%r54, -1;
	@%p6 bra 	$L__BB12_9;
	ld.global.u32 	%r22, [height];
	mul.wide.u32 	%rd21, %r4, 8;
	mov.u64 	%rd22, direction_to_index_mapping;
	add.s64 	%rd23, %rd22, %rd21;
	ld.global.u32 	%r23, [%rd23];
	ld.global.u32 	%r24, [%rd23+4];
	div.s32 	%r25, %r2, %r22;
	add.s32 	%r26, %r23, %r25;
	mul.lo.s32 	%r27, %r25, %r22;
	sub.s32 	%r28, %r2, %r27;
	add.s32 	%r29, %r24, %r28;
	mad.lo.s32 	%r54, %r22, %r26, %r29;
$L__BB12_9:
	shl.b32 	%r30, %r54, 1;
	mul.wide.s32 	%rd24, %r30, 4;
	add.s64 	%rd25, %rd1, %rd24;
	ld.global.u32 	%r31, [%rd25+4];
	setp.eq.s32 	%p7, %r31, -1;
	selp.b32 	%r32, %r54, %r31, %p7;
	st.global.u32 	[%rd10+4], %r32;
	mul.wide.s32 	%rd26, %r32, 4;
	add.s64 	%rd27, %rd9, %rd26;
	ld.global.u32 	%r33, [%rd27];
	setp.eq.s32 	%p8, %r33, -1;
	@%p8 bra 	$L__BB12_11;
	cvta.to.global.u64 	%rd28, %rd12;
	ld.global.u32 	%r34, [%rd28];
	add.s32 	%r35, %r34, 1;
	st.global.u32 	[%rd28], %r35;
$L__BB12_11:
	ld.global.u32 	%r56, [%rd10];
	setp.eq.s32 	%p9, %r56, -1;
	@%p9 bra 	$L__BB12_24;
	shl.b32 	%r36, %r56, 1;
	mul.wide.s32 	%rd29, %r36, 4;
	add.s64 	%rd30, %rd1, %rd29;
	ld.global.u32 	%r37, [%rd30];
	setp.eq.s32 	%p10, %r37, -1;
	@%p10 bra 	$L__BB12_24;
	mul.wide.s32 	%rd31, %r56, 4;
	add.s64 	%rd32, %rd8, %rd31;
	ld.global.u32 	%r8, [%rd32];
	setp.eq.s32 	%p11, %r8, -1;
	mov.u32 	%r55, %r56;
	@%p11 bra 	$L__BB12_16;
	add.s32 	%r9, %r8, -1;
	setp.gt.u32 	%p12, %r9, 5;
	mov.b32 	%r55, -1;
	@%p12 bra 	$L__BB12_16;
	ld.global.u32 	%r39, [height];
	mul.wide.u32 	%rd33, %r9, 8;
	mov.u64 	%rd34, direction_to_index_mapping;
	add.s64 	%rd35, %rd34, %rd33;
	ld.global.u32 	%r40, [%rd35];
	ld.global.u32 	%r41, [%rd35+4];
	div.s32 	%r42, %r56, %r39;
	add.s32 	%r43, %r40, %r42;
	mul.lo.s32 	%r44, %r42, %r39;
	sub.s32 	%r45, %r56, %r44;
	add.s32 	%r46, %r41, %r45;
	mad.lo.s32 	%r55, %r39, %r43, %r46;
$L__BB12_16:
	shl.b32 	%r47, %r55, 1;
	mul.wide.s32 	%rd36, %r47, 4;
	add.s64 	%rd37, %rd1, %rd36;
	ld.global.u32 	%r12, [%rd37];
	setp.ne.s32 	%p13, %r12, -1;
	@%p13 bra 	$L__BB12_18;
	st.global.u32 	[%rd10], %r55;
	mov.u32 	%r56, %r55;
	bra.uni 	$L__BB12_22;
$L__BB12_18:
	shl.b32 	%r48, %r12, 1;
	mul.wide.s32 	%rd38, %r48, 4;
	add.s64 	%rd39, %rd1, %rd38;
	ld.global.u32 	%r49, [%rd39];
	setp.ne.s32 	%p14, %r49, -1;
	@%p14 bra 	$L__BB12_20;
	st.global.u32 	[%rd10], %r12;
	mov.u32 	%r56, %r12;
	bra.uni 	$L__BB12_22;
$L__BB12_20:
	add.s64 	%rd41, %rd8, %rd16;
	ld.global.u32 	%r50, [%rd41];
	setp.eq.s32 	%p15, %r50, -1;
	@%p15 bra 	$L__BB12_22;
	st.global.u32 	[%rd10], %r12;
	mov.u32 	%r56, %r12;
$L__BB12_22:
	mul.wide.s32 	%rd42, %r56, 4;
	add.s64 	%rd43, %rd8, %rd42;
	ld.global.u32 	%r51, [%rd43];
	setp.eq.s32 	%p16, %r51, -1;
	@%p16 bra 	$L__BB12_24;
	cvta.to.global.u64 	%rd44, %rd11;
	ld.global.u32 	%r52, [%rd44];
	add.s32 	%r53, %r52, 1;
	st.global.u32 	[%rd44], %r53;
$L__BB12_24:
	ret;

}
	// .globl	_Z17copyDeviceToArrayPiS_
.visible .entry _Z17copyDeviceToArrayPiS_(
	.param .u64 .ptr .align 1 _Z17copyDeviceToArrayPiS__param_0,
	.param .u64 .ptr .align 1 _Z17copyDeviceToArrayPiS__param_1
)
{
	.reg .pred 	%p<2>;
	.reg .b32 	%r<8>;
	.reg .b64 	%rd<14>;

	ld.param.u64 	%rd1, [_Z17copyDeviceToArrayPiS__param_0];
	ld.param.u64 	%rd2, [_Z17copyDeviceToArrayPiS__param_1];
	mov.u32 	%r2, %ctaid.x;
	mov.u32 	%r3, %ntid.x;
	mov.u32 	%r4, %tid.x;
	mad.lo.s32 	%r1, %r2, %r3, %r4;
	ld.global.u32 	%r5, [num];
	setp.ge.s32 	%p1, %r1, %r5;
	@%p1 bra 	$L__BB13_2;
	cvta.to.global.u64 	%rd3, %rd1;
	cvta.to.global.u64 	%rd4, %rd2;
	ld.global.u64 	%rd5, [de_direction_as];
	cvta.to.global.u64 	%rd6, %rd5;
	mul.wide.s32 	%rd7, %r1, 4;
	add.s64 	%rd8, %rd6, %rd7;
	ld.global.u32 	%r6, [%rd8];
	add.s64 	%rd9, %rd3, %rd7;
	st.global.u32 	[%rd9], %r6;
	ld.global.u64 	%rd10, [de_direction_ds];
	cvta.to.global.u64 	%rd11, %rd10;
	add.s64 	%rd12, %rd11, %rd7;
	ld.global.u32 	%r7, [%rd12];
	add.s64 	%rd13, %rd4, %rd7;
	st.global.u32 	[%rd13], %r7;
$L__BB13_2:
	ret;

}
	// .globl	_Z19initializeWithIndexPiii
.visible .entry _Z19initializeWithIndexPiii(
	.param .u64 .ptr .align 1 _Z19initializeWithIndexPiii_param_0,
	.param .u32 _Z19initializeWithIndexPiii_param_1,
	.param .u32 _Z19initializeWithIndexPiii_param_2
)
{
	.reg .pred 	%p<5>;
	.reg .b32 	%r<12>;
	.reg .b64 	%rd<18>;

	ld.param.u64 	%rd8, [_Z19initializeWithIndexPiii_param_0];
	ld.param.u32 	%r3, [_Z19initializeWithIndexPiii_param_1];
	ld.param.u32 	%r2, [_Z19initializeWithIndexPiii_param_2];
	mov.u32 	%r4, %ctaid.x;
	mov.u32 	%r5, %ntid.x;
	mov.u32 	%r6, %tid.x;
	mad.lo.s32 	%r1, %r4, %r5, %r6;
	setp.ge.s32 	%p1, %r1, %r3;
	@%p1 bra 	$L__BB14_7;
	setp.ne.s32 	%p2, %r2, 0;
	@%p2 bra 	$L__BB14_3;
	ld.global.u64 	%rd16, [de_direction_ds];
	ld.global.u64 	%rd17, [de_direction_as];
	bra.uni 	$L__BB14_4;
$L__BB14_3:
	ld.global.u64 	%rd16, [or_mini];
	ld.global.u64 	%rd17, [or_maxi];
$L__BB14_4:
	cvta.to.global.u64 	%rd9, %rd17;
	cvta.to.global.u64 	%rd10, %rd16;
	mul.wide.s32 	%rd11, %r1, 4;
	add.s64 	%rd12, %rd10, %rd11;
	ld.global.u32 	%r7, [%rd12];
	setp.eq.s32 	%p3, %r7, -1;
	selp.b32 	%r8, -1, %r1, %p3;
	shl.b32 	%r9, %r1, 1;
	cvta.to.global.u64 	%rd13, %rd8;
	mul.wide.s32 	%rd14, %r9, 4;
	add.s64 	%rd7, %rd13, %rd14;
	st.global.u32 	[%rd7], %r8;
	add.s64 	%rd15, %rd9, %rd11;
	ld.global.u32 	%r10, [%rd15];
	setp.eq.s32 	%p4, %r10, -1;
	@%p4 bra 	$L__BB14_6;
	st.global.u32 	[%rd7+4], %r1;
	bra.uni 	$L__BB14_7;
$L__BB14_6:
	mov.b32 	%r11, -1;
	st.global.u32 	[%rd7+4], %r11;
$L__BB14_7:
	ret;

}


// ===== COMPILED SASS (sm_100) =====

	.target	sm_100

	.elftype	@"ET_EXEC"


//--------------------- .note.nv.tkinfo           --------------------------
	.section	.note.nv.tkinfo,"",@"SHT_NOTE"
	.sectionflags	@"SHF_NOTE_NV_TKINFO"
	.tkinfo
        /*0018*/ 	.word	0x00000002
        /*0030*/ 	.string	""
        /*0030*/ 	.string	"ptxas"
        /*0030*/ 	.string	"Cuda compilation tools, release 13.0, V13.0.88"
        /*0030*/ 	.string	"Build cuda_13.0.r13.0/compiler.36424714_0"
        /*0030*/ 	.string	"-arch sm_100 -m 64 "



//--------------------- .note.nv.cuinfo           --------------------------
	.section	.note.nv.cuinfo,"",@"SHT_NOTE"
	.sectionflags	@"SHF_NOTE_NV_CUINFO"
        /*0018*/ 	.short	0x0002
        /*001a*/ 	.short	0x0064
        /*001c*/ 	.short	0x0082
	.zero		2


//--------------------- .nv.info                  --------------------------
	.section	.nv.info,"",@"SHT_CUDA_INFO"
	.align	4


	//----- nvinfo : EIATTR_REGCOUNT
	.align		4
        /*0000*/ 	.byte	0x04, 0x2f
        /*0002*/ 	.short	(.L_25 - .L_24)
	.align		4
.L_24:
        /*0004*/ 	.word	index@(_Z14find_directioni)
        /*0008*/ 	.word	0x00000020


	//----- nvinfo : EIATTR_FRAME_SIZE
	.align		4
.L_25:
        /*000c*/ 	.byte	0x04, 0x11
        /*000e*/ 	.short	(.L_27 - .L_26)
	.align		4
.L_26:
        /*0010*/ 	.word	index@(_Z14find_directioni)
        /*0014*/ 	.word	0x00000000


	//----- nvinfo : EIATTR_REGCOUNT
	.align		4
.L_27:
        /*0018*/ 	.byte	0x04, 0x2f
        /*001a*/ 	.short	(.L_29 - .L_28)
	.align		4
.L_28:
        /*001c*/ 	.word	index@(_Z18checkElementKernelPiiiPb)
        /*0020*/ 	.word	0x00000008


	//----- nvinfo : EIATTR_FRAME_SIZE
	.align		4
.L_29:
        /*0024*/ 	.byte	0x04, 0x11
        /*0026*/ 	.short	(.L_31 - .L_30)
	.align		4
.L_30:
        /*0028*/ 	.word	index@(_Z18checkElementKernelPiiiPb)
        /*002c*/ 	.word	0x00000000


	//----- nvinfo : EIATTR_REGCOUNT
	.align		4
.L_31:
        /*0030*/ 	.byte	0x04, 0x2f
        /*0032*/ 	.short	(.L_33 - .L_32)
	.align		4
.L_32:
        /*0034*/ 	.word	index@(_Z10iscriticlev)
        /*0038*/ 	.word	0x00000014


	//----- nvinfo : EIATTR_FRAME_SIZE
	.align		4
.L_33:
        /*003c*/ 	.byte	0x04, 0x11
        /*003e*/ 	.short	(.L_35 - .L_34)
	.align		4
.L_34:
        /*0040*/ 	.word	index@(_Z10iscriticlev)
        /*0044*/ 	.word	0x00000000


	//----- nvinfo : EIATTR_REGCOUNT
	.align		4
.L_35:
        /*0048*/ 	.byte	0x04, 0x2f
        /*004a*/ 	.short	(.L_37 - .L_36)
	.align		4
.L_36:
        /*004c*/ 	.word	index@(_Z5getcpv)
        /*0050*/ 	.word	0x00000014


	//----- nvinfo : EIATTR_FRAME_SIZE
	.align		4
.L_37:
        /*0054*/ 	.byte	0x04, 0x11
        /*0056*/ 	.short	(.L_39 - .L_38)
	.align		4
.L_38:
        /*0058*/ 	.word	index@(_Z5getcpv)
        /*005c*/ 	.word	0x00000000


	//----- nvinfo : EIATTR_REGCOUNT
	.align		4
.L_39:
        /*0060*/ 	.byte	0x04, 0x2f
        /*0062*/ 	.short	(.L_41 - .L_40)
	.align		4
.L_40:
        /*0064*/ 	.word	index@(_Z16freeDeviceMemoryv)
        /*0068*/ 	.word	0x00000018


	//----- nvinfo : EIATTR_FRAME_SIZE
	.align		4
.L_41:
        /*006c*/ 	.byte	0x04, 0x11
        /*006e*/ 	.short	(.L_43 - .L_42)
	.align		4
.L_42:
        /*0070*/ 	.word	index@(_Z16freeDeviceMemoryv)
        /*0074*/ 	.word	0x00000000


	//----- nvinfo : EIATTR_REGCOUNT
	.align		4
.L_43:
        /*0078*/ 	.byte	0x04, 0x2f
        /*007a*/ 	.short	(.L_45 - .L_44)
	.align		4
.L_44:
        /*007c*/ 	.word	index@(_Z17freeDeviceMemory1v)
        /*0080*/ 	.word	0x00000018


	//----- nvinfo : EIATTR_FRAME_SIZE
	.align		4
.L_45:
        /*0084*/ 	.byte	0x04, 0x11
        /*0086*/ 	.short	(.L_47 - .L_46)
	.align		4
.L_46:
        /*0088*/ 	.word	index@(_Z17freeDeviceMemory1v)
        /*008c*/ 	.word	0x00000000


	//----- nvinfo : EIATTR_REGCOUNT
	.align		4
.L_47:
        /*0090*/ 	.byte	0x04, 0x2f
        /*0092*/ 	.short	(.L_49 - .L_48)
	.align		4
.L_48:
        /*0094*/ 	.word	index@(_Z16computeAdjacencyv)
        /*0098*/ 	.word	0x0000001e


	//----- nvinfo : EIATTR_FRAME_SIZE
	.align		4
.L_49:
        /*009c*/ 	.byte	0x04, 0x11
        /*009e*/ 	.short	(.L_51 - .L_50)
	.align		4
.L_50:
        /*00a0*/ 	.word	index@(_Z16computeAdjacencyv)
        /*00a4*/ 	.word	0x00000000


	//----- nvinfo : EIATTR_REGCOUNT
	.align		4
.L_51:
        /*00a8*/ 	.byte	0x04, 0x2f
        /*00aa*/ 	.short	(.L_53 - .L_52)
	.align		4
.L_52:
        /*00ac*/ 	.word	index@(_Z20allocateDeviceMemoryv)
        /*00b0*/ 	.word	0x00000018


	//----- nvinfo : EIATTR_FRAME_SIZE
	.align		4
.L_53:
        /*00b4*/ 	.byte	0x04, 0x11
        /*00b6*/ 	.short	(.L_55 - .L_54)
	.align		4
.L_54:
        /*00b8*/ 	.word	index@(_Z20allocateDeviceMemoryv)
        /*00bc*/ 	.word	0x00000000


	//----- nvinfo : EIATTR_REGCOUNT
	.align		4
.L_55:
        /*00c0*/ 	.byte	0x04, 0x2f
        /*00c2*/ 	.short	(.L_57 - .L_56)
	.align		4
.L_56:
        /*00c4*/ 	.word	index@(_Z18fix_maxi_critical1i)
        /*00c8*/ 	.word	0x00000020


	//----- nvinfo : EIATTR_FRAME_SIZE
	.align		4
.L_57:
        /*00cc*/ 	.byte	0x04, 0x11
        /*00ce*/ 	.short	(.L_59 - .L_58)
	.align		4
.L_58:
        /*00d0*/ 	.word	index@(_Z18fix_maxi_critical1i)
        /*00d4*/ 	.word	0x00000000


	//----- nvinfo : EIATTR_REGCOUNT
	.align		4
.L_59:
        /*00d8*/ 	.byte	0x04, 0x2f
        /*00da*/ 	.short	(.L_61 - .L_60)
	.align		4
.L_60:
        /*00dc*/ 	.word	index@(_Z18fix_maxi_critical2i)
        /*00e0*/ 	.word	0x00000020


	//----- nvinfo : EIATTR_FRAME_SIZE
	.align		4
.L_61:
        /*00e4*/ 	.byte	0x04, 0x11
        /*00e6*/ 	.short	(.L_63 - .L_62)
	.align		4
.L_62:
        /*00e8*/ 	.word	index@(_Z18fix_maxi_critical2i)
        /*00ec*/ 	.word	0x00000000


	//----- nvinfo : EIATTR_REGCOUNT
	.align		4
.L_63:
        /*00f0*/ 	.byte	0x04, 0x2f
        /*00f2*/ 	.short	(.L_65 - .L_64)
	.align		4
.L_64:
        /*00f4*/ 	.word	index@(_Z9addKernelPi)
        /*00f8*/ 	.word	0x00000008


	//----- nvinfo : EIATTR_FRAME_SIZE
	.align		4
.L_65:
        /*00fc*/ 	.byte	0x04, 0x11
        /*00fe*/ 	.short	(.L_67 - .L_66)
	.align		4
.L_66:
        /*0100*/ 	.word	index@(_Z9addKernelPi)
        /*0104*/ 	.word	0x00000000


	//----- nvinfo : EIATTR_REGCOUNT
	.align		4
.L_67:
        /*0108*/ 	.byte	0x04, 0x2f
        /*010a*/ 	.short	(.L_69 - .L_68)
	.align		4
.L_68:
        /*010c*/ 	.word	index@(_Z24copyDeviceVarToDeviceMemPiS_)
        /*0110*/ 	.word	0x00000010


	//----- nvinfo : EIATTR_FRAME_SIZE
	.align		4
.L_69:
        /*0114*/ 	.byte	0x04, 0x11
        /*0116*/ 	.short	(.L_71 - .L_70)
	.align		4
.L_70:
        /*0118*/ 	.word	index@(_Z24copyDeviceVarToDeviceMemPiS_)
        /*011c*/ 	.word	0x00000000


	//----- nvinfo : EIATTR_REGCOUNT
	.align		4
.L_71:
        /*0120*/ 	.byte	0x04, 0x2f
        /*0122*/ 	.short	(.L_73 - .L_72)
	.align		4
.L_72:
        /*0124*/ 	.word	index@(_Z8getlabelPiS_S_i)
        /*0128*/ 	.word	0x00000018


	//----- nvinfo : EIATTR_FRAME_SIZE
	.align		4
.L_73:
        /*012c*/ 	.byte	0x04, 0x11
        /*012e*/ 	.short	(.L_75 - .L_74)
	.align		4
.L_74:
        /*0130*/ 	.word	index@(_Z8getlabelPiS_S_i)
        /*0134*/ 	.word	0x00000000


	//----- nvinfo : EIATTR_REGCOUNT
	.align		4
.L_75:
        /*0138*/ 	.byte	0x04, 0x2f
        /*013a*/ 	.short	(.L_77 - .L_76)
	.align		4
.L_76:
        /*013c*/ 	.word	index@(_Z17copyDeviceToArrayPiS_)
        /*0140*/ 	.word	0x00000012


	//----- nvinfo : EIATTR_FRAME_SIZE
	.align		4
.L_77:
        /*0144*/ 	.byte	0x04, 0x11
        /*0146*/ 	.short	(.L_79 - .L_78)
	.align		4
.L_78:
        /*0148*/ 	.word	index@(_Z17copyDeviceToArrayPiS_)
        /*014c*/ 	.word	0x00000000


	//----- nvinfo : EIATTR_REGCOUNT
	.align		4
.L_79:
        /*0150*/ 	.byte	0x04, 0x2f
        /*0152*/ 	.short	(.L_81 - .L_80)
	.align		4
.L_80:
        /*0154*/ 	.word	index@(_Z19initializeWithIndexPiii)
        /*0158*/ 	.word	0x00000016


	//----- nvinfo : EIATTR_FRAME_SIZE
	.align		4
.L_81:
        /*015c*/ 	.byte	0x04, 0x11
        /*015e*/ 	.short	(.L_83 - .L_82)
	.align		4
.L_82:
        /*0160*/ 	.word	index@(_Z19initializeWithIndexPiii)
        /*0164*/ 	.word	0x00000000


	//----- nvinfo : EIATTR_MIN_STACK_SIZE
	.align		4
.L_83:
        /*0168*/ 	.byte	0x04, 0x12
        /*016a*/ 	.short	(.L_85 - .L_84)
	.align		4
.L_84:
        /*016c*/ 	.word	index@(_Z19initializeWithIndexPiii)
        /*0170*/ 	.word	0x00000000


	//----- nvinfo : EIATTR_MIN_STACK_SIZE
	.align		4
.L_85:
        /*0174*/ 	.byte	0x04, 0x12
        /*0176*/ 	.short	(.L_87 - .L_86)
	.align		4
.L_86:
        /*0178*/ 	.word	index@(_Z17copyDeviceToArrayPiS_)
        /*017c*/ 	.word	0x00000000


	//----- nvinfo : EIATTR_MIN_STACK_SIZE
	.align		4
.L_87:
        /*0180*/ 	.byte	0x04, 0x12
        /*0182*/ 	.short	(.L_89 - .L_88)
	.align		4
.L_88:
        /*0184*/ 	.word	index@(_Z8getlabelPiS_S_i)
        /*0188*/ 	.word	0x00000000


	//----- nvinfo : EIATTR_MIN_STACK_SIZE
	.align		4
.L_89:
        /*018c*/ 	.byte	0x04, 0x12
        /*018e*/ 	.short	(.L_91 - .L_90)
	.align		4
.L_90:
        /*0190*/ 	.word	index@(_Z24copyDeviceVarToDeviceMemPiS_)
        /*0194*/ 	.word	0x00000000


	//----- nvinfo : EIATTR_MIN_STACK_SIZE
	.align		4
.L_91:
        /*0198*/ 	.byte	0x04, 0x12
        /*019a*/ 	.short	(.L_93 - .L_92)
	.align		4
.L_92:
        /*019c*/ 	.word	index@(_Z9addKernelPi)
        /*01a0*/ 	.word	0x00000000


	//----- nvinfo : EIATTR_MIN_STACK_SIZE
	.align		4
.L_93:
        /*01a4*/ 	.byte	0x04, 0x12
        /*01a6*/ 	.short	(.L_95 - .L_94)
	.align		4
.L_94:
        /*01a8*/ 	.word	index@(_Z18fix_maxi_critical2i)
        /*01ac*/ 	.word	0x00000000


	//----- nvinfo : EIATTR_MIN_STACK_SIZE
	.align		4
.L_95:
        /*01b0*/ 	.byte	0x04, 0x12
        /*01b2*/ 	.short	(.L_97 - .L_96)
	.align		4
.L_96:
        /*01b4*/ 	.word	index@(_Z18fix_maxi_critical1i)
        /*01b8*/ 	.word	0x00000000


	//----- nvinfo : EIATTR_MIN_STACK_SIZE
	.align		4
.L_97:
        /*01bc*/ 	.byte	0x04, 0x12
        /*01be*/ 	.short	(.L_99 - .L_98)
	.align		4
.L_98:
        /*01c0*/ 	.word	index@(_Z20allocateDeviceMemoryv)
        /*01c4*/ 	.word	0x00000000


	//----- nvinfo : EIATTR_MIN_STACK_SIZE
	.align		4
.L_99:
        /*01c8*/ 	.byte	0x04, 0x12
        /*01ca*/ 	.short	(.L_101 - .L_100)
	.align		4
.L_100:
        /*01cc*/ 	.word	index@(_Z16computeAdjacencyv)
        /*01d0*/ 	.word	0x00000000


	//----- nvinfo : EIATTR_MIN_STACK_SIZE
	.align		4
.L_101:
        /*01d4*/ 	.byte	0x04, 0x12
        /*01d6*/ 	.short	(.L_103 - .L_102)
	.align		4
.L_102:
        /*01d8*/ 	.word	index@(_Z17freeDeviceMemory1v)
        /*01dc*/ 	.word	0x00000000


	//----- nvinfo : EIATTR_MIN_STACK_SIZE
	.align		4
.L_103:
        /*01e0*/ 	.byte	0x04, 0x12
        /*01e2*/ 	.short	(.L_105 - .L_104)
	.align		4
.L_104:
        /*01e4*/ 	.word	index@(_Z16freeDeviceMemoryv)
        /*01e8*/ 	.word	0x00000000


	//----- nvinfo : EIATTR_MIN_STACK_SIZE
	.align		4
.L_105:
        /*01ec*/ 	.byte	0x04, 0x12
        /*01ee*/ 	.short	(.L_107 - .L_106)
	.align		4
.L_106:
        /*01f0*/ 	.word	index@(_Z5getcpv)
        /*01f4*/ 	.word	0x00000000


	//----- nvinfo : EIATTR_MIN_STACK_SIZE
	.align		4
.L_107:
        /*01f8*/ 	.byte	0x04, 0x12
        /*01fa*/ 	.short	(.L_109 - .L_108)
	.align		4
.L_108:
        /*01fc*/ 	.word	index@(_Z10iscriticlev)
        /*0200*/ 	.word	0x00000000


	//----- nvinfo : EIATTR_MIN_STACK_SIZE
	.align		4
.L_109:
        /*0204*/ 	.byte	0x04, 0x12
        /*0206*/ 	.short	(.L_111 - .L_110)
	.align		4
.L_110:
        /*0208*/ 	.word	index@(_Z18checkElementKernelPiiiPb)
        /*020c*/ 	.word	0x00000000


	//----- nvinfo : EIATTR_MIN_STACK_SIZE
	.align		4
.L_111:
        /*0210*/ 	.byte	0x04, 0x12
        /*0212*/ 	.short	(.L_113 - .L_112)
	.align		4
.L_112:
        /*0214*/ 	.word	index@(_Z14find_directioni)
        /*0218*/ 	.word	0x00000000
.L_113:


//--------------------- .nv.compat                --------------------------
	.section	.nv.compat,"",@"SHT_CUDA_COMPAT_INFO"
	.align	4
        /*0000*/ 	.byte	0x02, 0x09, 0x00, 0x00, 0x02, 0x02, 0x01, 0x00, 0x02, 0x05, 0x05, 0x00, 0x03, 0x07, 0x01, 0x01
        /*0010*/ 	.byte	0x02, 0x03, 0x00, 0x00, 0x02, 0x06, 0x01, 0x00, 0x04, 0x0b, 0x08, 0x00, 0x01, 0x00, 0x00, 0x00
        /*0020*/ 	.byte	0x00, 0x00, 0x00, 0x00


//--------------------- .nv.info._Z19initializeWithIndexPiii --------------------------
	.section	.nv.info._Z19initializeWithIndexPiii,"",@"SHT_CUDA_INFO"
	.sectionflags	@""
	.align	4


	//----- nvinfo : EIATTR_CUDA_API_VERSION
	.align		4
        /*0000*/ 	.byte	0x04, 0x37
        /*0002*/ 	.short	(.L_115 - .L_114)
.L_114:
        /*0004*/ 	.word	0x00000082


	//----- nvinfo : EIATTR_KPARAM_INFO
	.align		4
.L_115:
        /*0008*/ 	.byte	0x04, 0x17
        /*000a*/ 	.short	(.L_117 - .L_116)
.L_116:
        /*000c*/ 	.word	0x00000000
        /*0010*/ 	.short	0x0002
        /*0012*/ 	.short	0x000c
        /*0014*/ 	.byte	0x00, 0xf0, 0x11, 0x00


	//----- nvinfo : EIATTR_KPARAM_INFO
	.align		4
.L_117:
        /*0018*/ 	.byte	0x04, 0x17
        /*001a*/ 	.short	(.L_119 - .L_118)
.L_118:
        /*001c*/ 	.word	0x00000000
        /*0020*/ 	.short	0x0001
        /*0022*/ 	.short	0x0008
        /*0024*/ 	.byte	0x00, 0xf0, 0x11, 0x00


	//----- nvinfo : EIATTR_KPARAM_INFO
	.align		4
.L_119:
        /*0028*/ 	.byte	0x04, 0x17
        /*002a*/ 	.short	(.L_121 - .L_120)
.L_120:
        /*002c*/ 	.word	0x00000000
        /*0030*/ 	.short	0x0000
        /*0032*/ 	.short	0x0000
        /*0034*/ 	.byte	0x00, 0xf5, 0x21, 0x00


	//----- nvinfo : EIATTR_SPARSE_MMA_MASK
	.align		4
.L_121:
        /*0038*/ 	.byte	0x03, 0x50
        /*003a*/ 	.short	0x0000


	//----- nvinfo : EIATTR_MAXREG_COUNT
	.align		4
        /*003c*/ 	.byte	0x03, 0x1b
        /*003e*/ 	.short	0x00ff


	//----- nvinfo : EIATTR_MERCURY_ISA_VERSION
	.align		4
        /*0040*/ 	.byte	0x03, 0x5f
        /*0042*/ 	.short	0x0101


	//----- nvinfo : EIATTR_VRC_CTA_INIT_COUNT
	.align		4
        /*0044*/ 	.byte	0x02, 0x4a
	.zero		1
	.zero		1


	//----- nvinfo : EIATTR_EXIT_INSTR_OFFSETS
	.align		4
        /*0048*/ 	.byte	0x04, 0x1c
        /*004a*/ 	.short	(.L_123 - .L_122)


	//   ....[0]....
.L_122:
        /*004c*/ 	.word	0x00000070


	//   ....[1]....
        /*0050*/ 	.word	0x000001f0


	//   ....[2]....
        /*0054*/ 	.word	0x00000220


	//----- nvinfo : EIATTR_CBANK_PARAM_SIZE
	.align		4
.L_123:
        /*0058*/ 	.byte	0x03, 0x19
        /*005a*/ 	.short	0x0010


	//----- nvinfo : EIATTR_PARAM_CBANK
	.align		4
        /*005c*/ 	.byte	0x04, 0x0a
        /*005e*/ 	.short	(.L_125 - .L_124)
	.align		4
.L_124:
        /*0060*/ 	.word	index@(.nv.constant0._Z19initializeWithIndexPiii)
        /*0064*/ 	.short	0x0380
        /*0066*/ 	.short	0x0010


	//----- nvinfo : EIATTR_SW_WAR
	.align		4
.L_125:
        /*0068*/ 	.byte	0x04, 0x36
        /*006a*/ 	.short	(.L_127 - .L_126)
.L_126:
        /*006c*/ 	.word	0x00000008
.L_127:


//--------------------- .nv.info._Z17copyDeviceToArrayPiS_ --------------------------
	.section	.nv.info._Z17copyDeviceToArrayPiS_,"",@"SHT_CUDA_INFO"
	.sectionflags	@""
	.align	4


	//----- nvinfo : EIATTR_CUDA_API_VERSION
	.align		4
        /*0000*/ 	.byte	0x04, 0x37
        /*0002*/ 	.short	(.L_129 - .L_128)
.L_128:
        /*0004*/ 	.word	0x00000082


	//----- nvinfo : EIATTR_KPARAM_INFO
	.align		4
.L_129:
        /*0008*/ 	.byte	0x04, 0x17
        /*000a*/ 	.short	(.L_131 - .L_130)
.L_130:
        /*000c*/ 	.word	0x00000000
        /*0010*/ 	.short	0x0001
        /*0012*/ 	.short	0x0008
        /*0014*/ 	.byte	0x00, 0xf5, 0x21, 0x00


	//----- nvinfo : EIATTR_KPARAM_INFO
	.align		4
.L_131:
        /*0018*/ 	.byte	0x04, 0x17
        /*001a*/ 	.short	(.L_133 - .L_132)
.L_132:
        /*001c*/ 	.word	0x00000000
        /*0020*/ 	.short	0x0000
        /*0022*/ 	.short	0x0000
        /*0024*/ 	.byte	0x00, 0xf5, 0x21, 0x00


	//----- nvinfo : EIATTR_SPARSE_MMA_MASK
	.align		4
.L_133:
        /*0028*/ 	.byte	0x03, 0x50
        /*002a*/ 	.short	0x0000


	//----- nvinfo : EIATTR_MAXREG_COUNT
	.align		4
        /*002c*/ 	.byte	0x03, 0x1b
        /*002e*/ 	.short	0x00ff


	//----- nvinfo : EIATTR_MERCURY_ISA_VERSION
	.align		4
        /*0030*/ 	.byte	0x03, 0x5f
        /*0032*/ 	.short	0x0101


	//----- nvinfo : EIATTR_VRC_CTA_INIT_COUNT
	.align		4
        /*0034*/ 	.byte	0x02, 0x4a
	.zero		1
	.zero		1


	//----- nvinfo : EIATTR_EXIT_INSTR_OFFSETS
	.align		4
        /*0038*/ 	.byte	0x04, 0x1c
        /*003a*/ 	.short	(.L_135 - .L_134)


	//   ....[0]....
.L_134:
        /*003c*/ 	.word	0x00000090


	//   ....[1]....
        /*0040*/ 	.word	0x00000180


	//----- nvinfo : EIATTR_CBANK_PARAM_SIZE
	.align		4
.L_135:
        /*0044*/ 	.byte	0x03, 0x19
        /*0046*/ 	.short	0x0010


	//----- nvinfo : EIATTR_PARAM_CBANK
	.align		4
        /*0048*/ 	.byte	0x04, 0x0a
        /*004a*/ 	.short	(.L_137 - .L_136)
	.align		4
.L_136:
        /*004c*/ 	.word	index@(.nv.constant0._Z17copyDeviceToArrayPiS_)
        /*0050*/ 	.short	0x0380
        /*0052*/ 	.short	0x0010


	//----- nvinfo : EIATTR_SW_WAR
	.align		4
.L_137:
        /*0054*/ 	.byte	0x04, 0x36
        /*0056*/ 	.short	(.L_139 - .L_138)
.L_138:
        /*0058*/ 	.word	0x00000008
.L_139:


//--------------------- .nv.info._Z8getlabelPiS_S_i --------------------------
	.section	.nv.info._Z8getlabelPiS_S_i,"",@"SHT_CUDA_INFO"
	.sectionflags	@""
	.align	4


	//----- nvinfo : EIATTR_CUDA_API_VERSION
	.align		4
        /*0000*/ 	.byte	0x04, 0x37
        /*0002*/ 	.short	(.L_141 - .L_140)
.L_140:
        /*0004*/ 	.word	0x00000082


	//----- nvinfo : EIATTR_KPARAM_INFO
	.align		4
.L_141:
        /*0008*/ 	.byte	0x04, 0x17
        /*000a*/ 	.short	(.L_143 - .L_142)
.L_142:
        /*000c*/ 	.word	0x00000000
        /*0010*/ 	.short	0x0003
        /*0012*/ 	.short	0x0018
        /*0014*/ 	.byte	0x00, 0xf0, 0x11, 0x00


	//----- nvinfo : EIATTR_KPARAM_INFO
	.align		4
.L_143:
        /*0018*/ 	.byte	0x04, 0x17
        /*001a*/ 	.short	(.L_145 - .L_144)
.L_144:
        /*001c*/ 	.word	0x00000000
        /*0020*/ 	.short	0x0002
        /*0022*/ 	.short	0x0010
        /*0024*/ 	.byte	0x00, 0xf5, 0x21, 0x00


	//----- nvinfo : EIATTR_KPARAM_INFO
	.align		4
.L_145:
        /*0028*/ 	.byte	0x04, 0x17
        /*002a*/ 	.short	(.L_147 - .L_146)
.L_146:
        /*002c*/ 	.word	0x00000000
        /*0030*/ 	.short	0x0001
        /*0032*/ 	.short	0x0008
        /*0034*/ 	.byte	0x00, 0xf5, 0x21, 0x00


	//----- nvinfo : EIATTR_KPARAM_INFO
	.align		4
.L_147:
        /*0038*/ 	.byte	0x04, 0x17
        /*003a*/ 	.short	(.L_149 - .L_148)
.L_148:
        /*003c*/ 	.word	0x00000000
        /*0040*/ 	.short	0x0000
        /*0042*/ 	.short	0x0000
        /*0044*/ 	.byte	0x00, 0xf5, 0x21, 0x00


	//----- nvinfo : EIATTR_SPARSE_MMA_MASK
	.align		4
.L_149:
        /*0048*/ 	.byte	0x03, 0x50
        /*004a*/ 	.short	0x0000


	//----- nvinfo : EIATTR_MAXREG_COUNT
	.align		4
        /*004c*/ 	.byte	0x03, 0x1b
        /*004e*/ 	.short	0x00ff


	//----- nvinfo : EIATTR_MERCURY_ISA_VERSION
	.align		4
        /*0050*/ 	.byte	0x03, 0x5f
        /*0052*/ 	.short	0x0101


	//----- nvinfo : EIATTR_VRC_CTA_INIT_COUNT
	.align		4
        /*0054*/ 	.byte	0x02, 0x4a
	.zero		1
	.zero		1


	//----- nvinfo : EIATTR_EXIT_INSTR_OFFSETS
	.align		4
        /*0058*/ 	.byte	0x04, 0x1c
        /*005a*/ 	.short	(.L_151 - .L_150)


	//   ....[0]....
.L_150:
        /*005c*/ 	.word	0x00000090


	//   ....[1]....
        /*0060*/ 	.word	0x000000f0


	//   ....[2]....
        /*0064*/ 	.word	0x000005e0


	//   ....[3]....
        /*0068*/ 	.word	0x00000630


	//   ....[4]....
        /*006c*/ 	.word	0x00000aa0


	//   ....[5]....
        /*0070*/ 	.word	0x00000af0


	//----- nvinfo : EIATTR_CRS_STACK_SIZE
	.align		4
.L_151:
        /*0074*/ 	.byte	0x04, 0x1e
        /*0076*/ 	.short	(.L_153 - .L_152)
.L_152:
        /*0078*/ 	.word	0x00000000


	//----- nvinfo : EIATTR_CBANK_PARAM_SIZE
	.align		4
.L_153:
        /*007c*/ 	.byte	0x03, 0x19
        /*007e*/ 	.short	0x001c


	//----- nvinfo : EIATTR_PARAM_CBANK
	.align		4
        /*0080*/ 	.byte	0x04, 0x0a
        /*0082*/ 	.short	(.L_155 - .L_154)
	.align		4
.L_154:
        /*0084*/ 	.word	index@(.nv.constant0._Z8getlabelPiS_S_i)
        /*0088*/ 	.short	0x0380
        /*008a*/ 	.short	0x001c


	//----- nvinfo : EIATTR_SW_WAR
	.align		4
.L_155:
        /*008c*/ 	.byte	0x04, 0x36
        /*008e*/ 	.short	(.L_157 - .L_156)
.L_156:
        /*0090*/ 	.word	0x00000008
.L_157:


//--------------------- .nv.info._Z24copyDeviceVarToDeviceMemPiS_ --------------------------
	.section	.nv.info._Z24copyDeviceVarToDeviceMemPiS_,"",@"SHT_CUDA_INFO"
	.sectionflags	@""
	.align	4


	//----- nvinfo : EIATTR_CUDA_API_VERSION
	.align		4
        /*0000*/ 	.byte	0x04, 0x37
        /*0002*/ 	.short	(.L_159 - .L_158)
.L_158:
        /*0004*/ 	.word	0x00000082


	//----- nvinfo : EIATTR_KPARAM_INFO
	.align		4
.L_159:
        /*0008*/ 	.byte	0x04, 0x17
        /*000a*/ 	.short	(.L_161 - .L_160)
.L_160:
        /*000c*/ 	.word	0x00000000
        /*0010*/ 	.short	0x0001
        /*0012*/ 	.short	0x0008
        /*0014*/ 	.byte	0x00, 0xf5, 0x21, 0x00


	//----- nvinfo : EIATTR_KPARAM_INFO
	.align		4
.L_161:
        /*0018*/ 	.byte	0x04, 0x17
        /*001a*/ 	.short	(.L_163 - .L_162)
.L_162:
        /*001c*/ 	.word	0x00000000
        /*0020*/ 	.short	0x0000
        /*0022*/ 	.short	0x0000
        /*0024*/ 	.byte	0x00, 0xf5, 0x21, 0x00


	//----- nvinfo : EIATTR_SPARSE_MMA_MASK
	.align		4
.L_163:
        /*0028*/ 	.byte	0x03, 0x50
        /*002a*/ 	.short	0x0000


	//----- nvinfo : EIATTR_MAXREG_COUNT
	.align		4
        /*002c*/ 	.byte	0x03, 0x1b
        /*002e*/ 	.short	0x00ff


	//----- nvinfo : EIATTR_MERCURY_ISA_VERSION
	.align		4
        /*0030*/ 	.byte	0x03, 0x5f
        /*0032*/ 	.short	0x0101


	//----- nvinfo : EIATTR_VRC_CTA_INIT_COUNT
	.align		4
        /*0034*/ 	.byte	0x02, 0x4a
	.zero		1
	.zero		1


	//----- nvinfo : EIATTR_EXIT_INSTR_OFFSETS
	.align		4
        /*0038*/ 	.byte	0x04, 0x1c
        /*003a*/ 	.short	(.L_165 - .L_164)


	//   ....[0]....
.L_164:
        /*003c*/ 	.word	0x00000030


	//   ....[1]....
        /*0040*/ 	.word	0x000000f0


	//----- nvinfo : EIATTR_CBANK_PARAM_SIZE
	.align		4
.L_165:
        /*0044*/ 	.byte	0x03, 0x19
        /*0046*/ 	.short	0x0010


	//----- nvinfo : EIATTR_PARAM_CBANK
	.align		4
        /*0048*/ 	.byte	0x04, 0x0a
        /*004a*/ 	.short	(.L_167 - .L_166)
	.align		4
.L_166:
        /*004c*/ 	.word	index@(.nv.constant0._Z24copyDeviceVarToDeviceMemPiS_)
        /*0050*/ 	.short	0x0380
        /*0052*/ 	.short	0x0010


	//----- nvinfo : EIATTR_SW_WAR
	.align		4
.L_167:
        /*0054*/ 	.byte	0x04, 0x36
        /*0056*/ 	.short	(.L_169 - .L_168)
.L_168:
        /*0058*/ 	.word	0x00000008
.L_169:


//--------------------- .nv.info._Z9addKernelPi   --------------------------
	.section	.nv.info._Z9addKernelPi,"",@"SHT_CUDA_INFO"
	.sectionflags	@""
	.align	4


	//----- nvinfo : EIATTR_CUDA_API_VERSION
	.align		4
        /*0000*/ 	.byte	0x04, 0x37
        /*0002*/ 	.short	(.L_171 - .L_170)
.L_170:
        /*0004*/ 	.word	0x00000082


	//----- nvinfo : EIATTR_KPARAM_INFO
	.align		4
.L_171:
        /*0008*/ 	.byte	0x04, 0x17
        /*000a*/ 	.short	(.L_173 - .L_172)
.L_172:
        /*000c*/ 	.word	0x00000000
        /*0010*/ 	.short	0x0000
        /*0012*/ 	.short	0x0000
        /*0014*/ 	.byte	0x00, 0xf5, 0x21, 0x00


	//----- nvinfo : EIATTR_SPARSE_MMA_MASK
	.align		4
.L_173:
        /*0018*/ 	.byte	0x03, 0x50
        /*001a*/ 	.short	0x0000


	//----- nvinfo : EIATTR_MAXREG_COUNT
	.align		4
        /*001c*/ 	.byte	0x03, 0x1b
        /*001e*/ 	.short	0x00ff


	//----- nvinfo : EIATTR_MERCURY_ISA_VERSION
	.align		4
        /*0020*/ 	.byte	0x03, 0x5f
        /*0022*/ 	.short	0x0101


	//----- nvinfo : EIATTR_INT_WARP_WIDE_INSTR_OFFSETS
	.align		4
        /*0024*/ 	.byte	0x04, 0x31
        /*0026*/ 	.short	(.L_175 - .L_174)


	//   ....[0]....
.L_174:
        /*0028*/ 	.word	0x00000090


	//----- nvinfo : EIATTR_VRC_CTA_INIT_COUNT
	.align		4
.L_175:
        /*002c*/ 	.byte	0x02, 0x4a
	.zero		1
	.zero		1


	//----- nvinfo : EIATTR_EXIT_INSTR_OFFSETS
	.align		4
        /*0030*/ 	.byte	0x04, 0x1c
        /*0032*/ 	.short	(.L_177 - .L_176)


	//   ....[0]....
.L_176:
        /*0034*/ 	.word	0x00000060


	//   ....[1]....
        /*0038*/ 	.word	0x000000f0


	//----- nvinfo : EIATTR_CBANK_PARAM_SIZE
	.align		4
.L_177:
        /*003c*/ 	.byte	0x03, 0x19
        /*003e*/ 	.short	0x0008


	//----- nvinfo : EIATTR_PARAM_CBANK
	.align		4
        /*0040*/ 	.byte	0x04, 0x0a
        /*0042*/ 	.short	(.L_179 - .L_178)
	.align		4
.L_178:
        /*0044*/ 	.word	index@(.nv.constant0._Z9addKernelPi)
        /*0048*/ 	.short	0x0380
        /*004a*/ 	.short	0x0008


	//----- nvinfo : EIATTR_SW_WAR
	.align		4
.L_179:
        /*004c*/ 	.byte	0x04, 0x36
        /*004e*/ 	.short	(.L_181 - .L_180)
.L_180:
        /*0050*/ 	.word	0x00000008
.L_181:


//--------------------- .nv.info._Z18fix_maxi_critical2i --------------------------
	.section	.nv.info._Z18fix_maxi_critical2i,"",@"SHT_CUDA_INFO"
	.sectionflags	@""
	.align	4


	//----- nvinfo : EIATTR_CUDA_API_VERSION
	.align		4
        /*0000*/ 	.byte	0x04, 0x37
        /*0002*/ 	.short	(.L_183 - .L_182)
.L_182:
        /*0004*/ 	.word	0x00000082


	//----- nvinfo : EIATTR_KPARAM_INFO
	.align		4
.L_183:
        /*0008*/ 	.byte	0x04, 0x17
        /*000a*/ 	.short	(.L_185 - .L_184)
.L_184:
        /*000c*/ 	.word	0x00000000
        /*0010*/ 	.short	0x0000
        /*0012*/ 	.short	0x0000
        /*0014*/ 	.byte	0x00, 0xf0, 0x11, 0x00


	//----- nvinfo : EIATTR_SPARSE_MMA_MASK
	.align		4
.L_185:
        /*0018*/ 	.byte	0x03, 0x50
        /*001a*/ 	.short	0x0000


	//----- nvinfo : EIATTR_MAXREG_COUNT
	.align		4
        /*001c*/ 	.byte	0x03, 0x1b
        /*001e*/ 	.short	0x00ff


	//----- nvinfo : EIATTR_MERCURY_ISA_VERSION
	.align		4
        /*0020*/ 	.byte	0x03, 0x5f
        /*0022*/ 	.short	0x0101


	//----- nvinfo : EIATTR_VRC_CTA_INIT_COUNT
	.align		4
        /*0024*/ 	.byte	0x02, 0x4a
	.zero		1
	.zero		1


	//----- nvinfo : EIATTR_EXIT_INSTR_OFFSETS
	.align		4
        /*0028*/ 	.byte	0x04, 0x1c
        /*002a*/ 	.short	(.L_187 - .L_186)


	//   ....[0]....
.L_186:
        /*002c*/ 	.word	0x00000a10


	//   ....[1]....
        /*0030*/ 	.word	0x00000ba0


	//   ....[2]....
        /*0034*/ 	.word	0x00000bd0


	//   ....[3]....
        /*0038*/ 	.word	0x00000bf0


	//   ....[4]....
        /*003c*/ 	.word	0x000010b0


	//   ....[5]....
        /*0040*/ 	.word	0x00001100


	//   ....[6]....
        /*0044*/ 	.word	0x00001120


	//   ....[7]....
        /*0048*/ 	.word	0x00001140


	//   ....[8]....
        /*004c*/ 	.word	0x000011d0


	//   ....[9]....
        /*0050*/ 	.word	0x00001200


	//   ....[10]....
        /*0054*/ 	.word	0x000016f0


	//   ....[11]....
        /*0058*/ 	.word	0x00001760


	//   ....[12]....
        /*005c*/ 	.word	0x00001790


	//   ....[13]....
        /*0060*/ 	.word	0x00001800


	//   ....[14]....
        /*0064*/ 	.word	0x00001870


	//   ....[15]....
        /*0068*/ 	.word	0x000018c0


	//   ....[16]....
        /*006c*/ 	.word	0x00001d50


	//   ....[17]....
        /*0070*/ 	.word	0x00001f90


	//   ....[18]....
        /*0074*/ 	.word	0x00001fc0


	//   ....[19]....
        /*0078*/ 	.word	0x00001fe0


	//   ....[20]....
        /*007c*/ 	.word	0x000020e0


	//   ....[21]....
        /*0080*/ 	.word	0x00002110


	//   ....[22]....
        /*0084*/ 	.word	0x00002130


	//   ....[23]....
        /*0088*/ 	.word	0x000021a0


	//   ....[24]....
        /*008c*/ 	.word	0x000021d0


	//   ....[25]....
        /*0090*/ 	.word	0x000025f0


	//   ....[26]....
        /*0094*/ 	.word	0x00002680


	//   ....[27]....
        /*0098*/ 	.word	0x00002780


	//   ....[28]....
        /*009c*/ 	.word	0x000027b0


	//   ....[29]....
        /*00a0*/ 	.word	0x000027d0


	//   ....[30]....
        /*00a4*/ 	.word	0x00002800


	//----- nvinfo : EIATTR_CRS_STACK_SIZE
	.align		4
.L_187:
        /*00a8*/ 	.byte	0x04, 0x1e
        /*00aa*/ 	.short	(.L_189 - .L_188)
.L_188:
        /*00ac*/ 	.word	0x00000000


	//----- nvinfo : EIATTR_CBANK_PARAM_SIZE
	.align		4
.L_189:
        /*00b0*/ 	.byte	0x03, 0x19
        /*00b2*/ 	.short	0x0004


	//----- nvinfo : EIATTR_PARAM_CBANK
	.align		4
        /*00b4*/ 	.byte	0x04, 0x0a
        /*00b6*/ 	.short	(.L_191 - .L_190)
	.align		4
.L_190:
        /*00b8*/ 	.word	index@(.nv.constant0._Z18fix_maxi_critical2i)
        /*00bc*/ 	.short	0x0380
        /*00be*/ 	.short	0x0004


	//----- nvinfo : EIATTR_SW_WAR
	.align		4
.L_191:
        /*00c0*/ 	.byte	0x04, 0x36
        /*00c2*/ 	.short	(.L_193 - .L_192)
.L_192:
        /*00c4*/ 	.word	0x00000008
.L_193:


//--------------------- .nv.info._Z18fix_maxi_critical1i --------------------------
	.section	.nv.info._Z18fix_maxi_critical1i,"",@"SHT_CUDA_INFO"
	.sectionflags	@""
	.align	4


	//----- nvinfo : EIATTR_CUDA_API_VERSION
	.align		4
        /*0000*/ 	.byte	0x04, 0x37
        /*0002*/ 	.short	(.L_195 - .L_194)
.L_194:
        /*0004*/ 	.word	0x00000082


	//----- nvinfo : EIATTR_KPARAM_INFO
	.align		4
.L_195:
        /*0008*/ 	.byte	0x04, 0x17
        /*000a*/ 	.short	(.L_197 - .L_196)
.L_196:
        /*000c*/ 	.word	0x00000000
        /*0010*/ 	.short	0x0000
        /*0012*/ 	.short	0x0000
        /*0014*/ 	.byte	0x00, 0xf0, 0x11, 0x00


	//----- nvinfo : EIATTR_SPARSE_MMA_MASK
	.align		4
.L_197:
        /*0018*/ 	.byte	0x03, 0x50
        /*001a*/ 	.short	0x0000


	//----- nvinfo : EIATTR_MAXREG_COUNT
	.align		4
        /*001c*/ 	.byte	0x03, 0x1b
        /*001e*/ 	.short	0x00ff


	//----- nvinfo : EIATTR_MERCURY_ISA_VERSION
	.align		4
        /*0020*/ 	.byte	0x03, 0x5f
        /*0022*/ 	.short	0x0101


	//----- nvinfo : EIATTR_VRC_CTA_INIT_COUNT
	.align		4
        /*0024*/ 	.byte	0x02, 0x4a
	.zero		1
	.zero		1


	//----- nvinfo : EIATTR_EXIT_INSTR_OFFSETS
	.align		4
        /*0028*/ 	.byte	0x04, 0x1c
        /*002a*/ 	.short	(.L_199 - .L_198)


	//   ....[0]....
.L_198:
        /*002c*/ 	.word	0x00000d60


	//   ....[1]....
        /*0030*/ 	.word	0x00000f00


	//   ....[2]....
        /*0034*/ 	.word	0x00000f30


	//   ....[3]....
        /*0038*/ 	.word	0x00000f50


	//   ....[4]....
        /*003c*/ 	.word	0x00001160


	//   ....[5]....
        /*0040*/ 	.word	0x00001180


	//   ....[6]....
        /*0044*/ 	.word	0x00001240


	//   ....[7]....
        /*0048*/ 	.word	0x00001260


	//   ....[8]....
        /*004c*/ 	.word	0x00001280


	//   ....[9]....
        /*0050*/ 	.word	0x00001310


	//   ....[10]....
        /*0054*/ 	.word	0x00001360


	//   ....[11]....
        /*0058*/ 	.word	0x00001390


	//   ....[12]....
        /*005c*/ 	.word	0x00001880


	//   ....[13]....
        /*0060*/ 	.word	0x000018f0


	//   ....[14]....
        /*0064*/ 	.word	0x00001920


	//   ....[15]....
        /*0068*/ 	.word	0x00001990


	//   ....[16]....
        /*006c*/ 	.word	0x00001a00


	//   ....[17]....
        /*0070*/ 	.word	0x00001a60


	//   ....[18]....
        /*0074*/ 	.word	0x00001b00


	//   ....[19]....
        /*0078*/ 	.word	0x00001f50


	//   ....[20]....
        /*007c*/ 	.word	0x00002140


	//   ....[21]....
        /*0080*/ 	.word	0x000021c0


	//   ....[22]....
        /*0084*/ 	.word	0x000021f0


	//   ....[23]....
        /*0088*/ 	.word	0x00002210


	//   ....[24]....
        /*008c*/ 	.word	0x00002250


	//   ....[25]....
        /*0090*/ 	.word	0x00002280


	//   ....[26]....
        /*0094*/ 	.word	0x000022a0


	//   ....[27]....
        /*0098*/ 	.word	0x000024a0


	//   ....[28]....
        /*009c*/ 	.word	0x000024d0


	//   ....[29]....
        /*00a0*/ 	.word	0x00002600


	//   ....[30]....
        /*00a4*/ 	.word	0x00002630


	//   ....[31]....
        /*00a8*/ 	.word	0x00002660


	//   ....[32]....
        /*00ac*/ 	.word	0x00002710


	//   ....[33]....
        /*00b0*/ 	.word	0x00002730


	//   ....[34]....
        /*00b4*/ 	.word	0x00002740


	//   ....[35]....
        /*00b8*/ 	.word	0x000027b0


	//   ....[36]....
        /*00bc*/ 	.word	0x000027f0


	//   ....[37]....
        /*00c0*/ 	.word	0x00002820


	//   ....[38]....
        /*00c4*/ 	.word	0x00002c40


	//   ....[39]....
        /*00c8*/ 	.word	0x00002cd0


	//   ....[40]....
        /*00cc*/ 	.word	0x00002dd0


	//   ....[41]....
        /*00d0*/ 	.word	0x00002e00


	//   ....[42]....
        /*00d4*/ 	.word	0x00002e20


	//   ....[43]....
        /*00d8*/ 	.word	0x00002e50


	//----- nvinfo : EIATTR_CRS_STACK_SIZE
	.align		4
.L_199:
        /*00dc*/ 	.byte	0x04, 0x1e
        /*00de*/ 	.short	(.L_201 - .L_200)
.L_200:
        /*00e0*/ 	.word	0x00000000


	//----- nvinfo : EIATTR_CBANK_PARAM_SIZE
	.align		4
.L_201:
        /*00e4*/ 	.byte	0x03, 0x19
        /*00e6*/ 	.short	0x0004


	//----- nvinfo : EIATTR_PARAM_CBANK
	.align		4
        /*00e8*/ 	.byte	0x04, 0x0a
        /*00ea*/ 	.short	(.L_203 - .L_202)
	.align		4
.L_202:
        /*00ec*/ 	.word	index@(.nv.constant0._Z18fix_maxi_critical1i)
        /*00f0*/ 	.short	0x0380
        /*00f2*/ 	.short	0x0004


	//----- nvinfo : EIATTR_SW_WAR
	.align		4
.L_203:
        /*00f4*/ 	.byte	0x04, 0x36
        /*00f6*/ 	.short	(.L_205 - .L_204)
.L_204:
        /*00f8*/ 	.word	0x00000008
.L_205:


//--------------------- .nv.info._Z20allocateDeviceMemoryv --------------------------
	.section	.nv.info._Z20allocateDeviceMemoryv,"",@"SHT_CUDA_INFO"
	.sectionflags	@""
	.align	4


	//----- nvinfo : EIATTR_CUDA_API_VERSION
	.align		4
        /*0000*/ 	.byte	0x04, 0x37
        /*0002*/ 	.short	(.L_207 - .L_206)
.L_206:
        /*0004*/ 	.word	0x00000082


	//----- nvinfo : EIATTR_SPARSE_MMA_MASK
	.align		4
.L_207:
        /*0008*/ 	.byte	0x03, 0x50
        /*000a*/ 	.short	0x0000


	//----- nvinfo : EIATTR_MAXREG_COUNT
	.align		4
        /*000c*/ 	.byte	0x03, 0x1b
        /*000e*/ 	.short	0x00ff


	//----- nvinfo : EIATTR_EXTERNS
	.align		4
        /*0010*/ 	.byte	0x04, 0x0f
        /*0012*/ 	.short	(.L_209 - .L_208)


	//   ....[0]....
	.align		4
.L_208:
        /*0014*/ 	.word	index@(malloc)


	//----- nvinfo : EIATTR_MERCURY_ISA_VERSION
	.align		4
.L_209:
        /*0018*/ 	.byte	0x03, 0x5f
        /*001a*/ 	.short	0x0101


	//----- nvinfo : EIATTR_VRC_CTA_INIT_COUNT
	.align		4
        /*001c*/ 	.byte	0x02, 0x4a
	.zero		1
	.zero		1


	//----- nvinfo : EIATTR_SYSCALL_OFFSETS
	.align		4
        /*0020*/ 	.byte	0x04, 0x46
        /*0022*/ 	.short	(.L_211 - .L_210)


	//   ....[0]....
.L_210:
        /*0024*/ 	.word	0x000000b0


	//   ....[1]....
        /*0028*/ 	.word	0x00000150


	//----- nvinfo : EIATTR_EXIT_INSTR_OFFSETS
	.align		4
.L_211:
        /*002c*/ 	.byte	0x04, 0x1c
        /*002e*/ 	.short	(.L_213 - .L_212)


	//   ....[0]....
.L_212:
        /*0030*/ 	.word	0x00000030


	//   ....[1]....
        /*0034*/ 	.word	0x00000180


	//----- nvinfo : EIATTR_CRS_STACK_SIZE
	.align		4
.L_213:
        /*0038*/ 	.byte	0x04, 0x1e
        /*003a*/ 	.short	(.L_215 - .L_214)
.L_214:
        /*003c*/ 	.word	0x00000000


	//----- nvinfo : EIATTR_SW_WAR
	.align		4
.L_215:
        /*0040*/ 	.byte	0x04, 0x36
        /*0042*/ 	.short	(.L_217 - .L_216)
.L_216:
        /*0044*/ 	.word	0x00000008
.L_217:


//--------------------- .nv.info._Z16computeAdjacencyv --------------------------
	.section	.nv.info._Z16computeAdjacencyv,"",@"SHT_CUDA_INFO"
	.sectionflags	@""
	.align	4


	//----- nvinfo : EIATTR_CUDA_API_VERSION
	.align		4
        /*0000*/ 	.byte	0x04, 0x37
        /*0002*/ 	.short	(.L_219 - .L_218)
.L_218:
        /*0004*/ 	.word	0x00000082


	//----- nvinfo : EIATTR_SPARSE_MMA_MASK
	.align		4
.L_219:
        /*0008*/ 	.byte	0x03, 0x50
        /*000a*/ 	.short	0x0000


	//----- nvinfo : EIATTR_MAXREG_COUNT
	.align		4
        /*000c*/ 	.byte	0x03, 0x1b
        /*000e*/ 	.short	0x00ff


	//----- nvinfo : EIATTR_MERCURY_ISA_VERSION
	.align		4
        /*0010*/ 	.byte	0x03, 0x5f
        /*0012*/ 	.short	0x0101


	//----- nvinfo : EIATTR_VRC_CTA_INIT_COUNT
	.align		4
        /*0014*/ 	.byte	0x02, 0x4a
	.zero		1
	.zero		1


	//----- nvinfo : EIATTR_EXIT_INSTR_OFFSETS
	.align		4
        /*0018*/ 	.byte	0x04, 0x1c
        /*001a*/ 	.short	(.L_221 - .L_220)


	//   ....[0]....
.L_220:
        /*001c*/ 	.word	0x00000090


	//   ....[1]....
        /*0020*/ 	.word	0x000000f0


	//   ....[2]....
        /*0024*/ 	.word	0x00000d90


	//   ....[3]....
        /*0028*/ 	.word	0x00000e50


	//----- nvinfo : EIATTR_CRS_STACK_SIZE
	.align		4
.L_221:
        /*002c*/ 	.byte	0x04, 0x1e
        /*002e*/ 	.short	(.L_223 - .L_222)
.L_222:
        /*0030*/ 	.word	0x00000000


	//----- nvinfo : EIATTR_SW_WAR
	.align		4
.L_223:
        /*0034*/ 	.byte	0x04, 0x36
        /*0036*/ 	.short	(.L_225 - .L_224)
.L_224:
        /*0038*/ 	.word	0x00000008
.L_225:


//--------------------- .nv.info._Z17freeDeviceMemory1v --------------------------
	.section	.nv.info._Z17freeDeviceMemory1v,"",@"SHT_CUDA_INFO"
	.sectionflags	@""
	.align	4


	//----- nvinfo : EIATTR_CUDA_API_VERSION
	.align		4
        /*0000*/ 	.byte	0x04, 0x37
        /*0002*/ 	.short	(.L_227 - .L_226)
.L_226:
        /*0004*/ 	.word	0x00000082


	//----- nvinfo : EIATTR_SPARSE_MMA_MASK
	.align		4
.L_227:
        /*0008*/ 	.byte	0x03, 0x50
        /*000a*/ 	.short	0x0000


	//----- nvinfo : EIATTR_MAXREG_COUNT
	.align		4
        /*000c*/ 	.byte	0x03, 0x1b
        /*000e*/ 	.short	0x00ff


	//----- nvinfo : EIATTR_EXTERNS
	.align		4
        /*0010*/ 	.byte	0x04, 0x0f
        /*0012*/ 	.short	(.L_229 - .L_228)


	//   ....[0]....
	.align		4
.L_228:
        /*0014*/ 	.word	index@(free)


	//----- nvinfo : EIATTR_MERCURY_ISA_VERSION
	.align		4
.L_229:
        /*0018*/ 	.byte	0x03, 0x5f
        /*001a*/ 	.short	0x0101


	//----- nvinfo : EIATTR_VRC_CTA_INIT_COUNT
	.align		4
        /*001c*/ 	.byte	0x02, 0x4a
	.zero		1
	.zero		1


	//----- nvinfo : EIATTR_SYSCALL_OFFSETS
	.align		4
        /*0020*/ 	.byte	0x04, 0x46
        /*0022*/ 	.short	(.L_231 - .L_230)


	//   ....[0]....
.L_230:
        /*0024*/ 	.word	0x000000a0


	//   ....[1]....
        /*0028*/ 	.word	0x00000150


	//----- nvinfo : EIATTR_EXIT_INSTR_OFFSETS
	.align		4
.L_231:
        /*002c*/ 	.byte	0x04, 0x1c
        /*002e*/ 	.short	(.L_233 - .L_232)


	//   ....[0]....
.L_232:
        /*0030*/ 	.word	0x00000110


	//   ....[1]....
        /*0034*/ 	.word	0x00000180


	//----- nvinfo : EIATTR_SW_WAR
	.align		4
.L_233:
        /*0038*/ 	.byte	0x04, 0x36
        /*003a*/ 	.short	(.L_235 - .L_234)
.L_234:
        /*003c*/ 	.word	0x00000008
.L_235:


//--------------------- .nv.info._Z16freeDeviceMemoryv --------------------------
	.section	.nv.info._Z16freeDeviceMemoryv,"",@"SHT_CUDA_INFO"
	.sectionflags	@""
	.align	4


	//----- nvinfo : EIATTR_CUDA_API_VERSION
	.align		4
        /*0000*/ 	.byte	0x04, 0x37
        /*0002*/ 	.short	(.L_237 - .L_236)
.L_236:
        /*0004*/ 	.word	0x00000082


	//----- nvinfo : EIATTR_SPARSE_MMA_MASK
	.align		4
.L_237:
        /*0008*/ 	.byte	0x03, 0x50
        /*000a*/ 	.short	0x0000


	//----- nvinfo : EIATTR_MAXREG_COUNT
	.align		4
        /*000c*/ 	.byte	0x03, 0x1b
        /*000e*/ 	.short	0x00ff


	//----- nvinfo : EIATTR_EXTERNS
	.align		4
        /*0010*/ 	.byte	0x04, 0x0f
        /*0012*/ 	.short	(.L_239 - .L_238)


	//   ....[0]....
	.align		4
.L_238:
        /*0014*/ 	.word	index@(free)


	//----- nvinfo : EIATTR_MERCURY_ISA_VERSION
	.align		4
.L_239:
        /*0018*/ 	.byte	0x03, 0x5f
        /*001a*/ 	.short	0x0101


	//----- nvinfo : EIATTR_VRC_CTA_INIT_COUNT
	.align		4
        /*001c*/ 	.byte	0x02, 0x4a
	.zero		1
	.zero		1


	//----- nvinfo : EIATTR_SYSCALL_OFFSETS
	.align		4
        /*0020*/ 	.byte	0x04, 0x46
        /*0022*/ 	.short	(.L_241 - .L_240)


	//   ....[0]....
.L_240:
        /*0024*/ 	.word	0x000000a0


	//----- nvinfo : EIATTR_EXIT_INSTR_OFFSETS
	.align		4
.L_241:
        /*0028*/ 	.byte	0x04, 0x1c
        /*002a*/ 	.short	(.L_243 - .L_242)


	//   ....[0]....
.L_242:
        /*002c*/ 	.word	0x00000060


	//   ....[1]....
        /*0030*/ 	.word	0x000000d0


	//----- nvinfo : EIATTR_SW_WAR
	.align		4
.L_243:
        /*0034*/ 	.byte	0x04, 0x36
        /*0036*/ 	.short	(.L_245 - .L_244)
.L_244:
        /*0038*/ 	.word	0x00000008
.L_245:


//--------------------- .nv.info._Z5getcpv        --------------------------
	.section	.nv.info._Z5getcpv,"",@"SHT_CUDA_INFO"
	.sectionflags	@""
	.align	4


	//----- nvinfo : EIATTR_CUDA_API_VERSION
	.align		4
        /*0000*/ 	.byte	0x04, 0x37
        /*0002*/ 	.short	(.L_247 - .L_246)
.L_246:
        /*0004*/ 	.word	0x00000082


	//----- nvinfo : EIATTR_SPARSE_MMA_MASK
	.align		4
.L_247:
        /*0008*/ 	.byte	0x03, 0x50
        /*000a*/ 	.short	0x0000


	//----- nvinfo : EIATTR_MAXREG_COUNT
	.align		4
        /*000c*/ 	.byte	0x03, 0x1b
        /*000e*/ 	.short	0x00ff


	//----- nvinfo : EIATTR_MERCURY_ISA_VERSION
	.align		4
        /*0010*/ 	.byte	0x03, 0x5f
        /*0012*/ 	.short	0x0101


	//----- nvinfo : EIATTR_INT_WARP_WIDE_INSTR_OFFSETS
	.align		4
        /*0014*/ 	.byte	0x04, 0x31
        /*0016*/ 	.short	(.L_249 - .L_248)


	//   ....[0]....
.L_248:
        /*0018*/ 	.word	0x00000aa0


	//   ....[1]....
        /*001c*/ 	.word	0x00000b50


	//   ....[2]....
        /*0020*/ 	.word	0x00000bc0


	//   ....[3]....
        /*0024*/ 	.word	0x00000c70


	//----- nvinfo : EIATTR_VRC_CTA_INIT_COUNT
	.align		4
.L_249:
        /*0028*/ 	.byte	0x02, 0x4a
	.zero		1
	.zero		1


	//----- nvinfo : EIATTR_EXIT_INSTR_OFFSETS
	.align		4
        /*002c*/ 	.byte	0x04, 0x1c
        /*002e*/ 	.short	(.L_251 - .L_250)


	//   ....[0]....
.L_250:
        /*0030*/ 	.word	0x00000090


	//   ....[1]....
        /*0034*/ 	.word	0x00000b90


	//   ....[2]....
        /*0038*/ 	.word	0x00000ba0


	//   ....[3]....
        /*003c*/ 	.word	0x00000cb0


	//----- nvinfo : EIATTR_CRS_STACK_SIZE
	.align		4
.L_251:
        /*0040*/ 	.byte	0x04, 0x1e
        /*0042*/ 	.short	(.L_253 - .L_252)
.L_252:
        /*0044*/ 	.word	0x00000000


	//----- nvinfo : EIATTR_SW_WAR
	.align		4
.L_253:
        /*0048*/ 	.byte	0x04, 0x36
        /*004a*/ 	.short	(.L_255 - .L_254)
.L_254:
        /*004c*/ 	.word	0x00000008
.L_255:


//--------------------- .nv.info._Z10iscriticlev  --------------------------
	.section	.nv.info._Z10iscriticlev,"",@"SHT_CUDA_INFO"
	.sectionflags	@""
	.align	4


	//----- nvinfo : EIATTR_CUDA_API_VERSION
	.align		4
        /*0000*/ 	.byte	0x04, 0x37
        /*0002*/ 	.short	(.L_257 - .L_256)
.L_256:
        /*0004*/ 	.word	0x00000082


	//----- nvinfo : EIATTR_SPARSE_MMA_MASK
	.align		4
.L_257:
        /*0008*/ 	.byte	0x03, 0x50
        /*000a*/ 	.short	0x0000


	//----- nvinfo : EIATTR_MAXREG_COUNT
	.align		4
        /*000c*/ 	.byte	0x03, 0x1b
        /*000e*/ 	.short	0x00ff


	//----- nvinfo : EIATTR_MERCURY_ISA_VERSION
	.align		4
        /*0010*/ 	.byte	0x03, 0x5f
        /*0012*/ 	.short	0x0101


	//----- nvinfo : EIATTR_INT_WARP_WIDE_INSTR_OFFSETS
	.align		4
        /*0014*/ 	.byte	0x04, 0x31
        /*0016*/ 	.short	(.L_259 - .L_258)


	//   ....[0]....
.L_258:
        /*0018*/ 	.word	0x000010b0


	//   ....[1]....
        /*001c*/ 	.word	0x00001160


	//   ....[2]....
        /*0020*/ 	.word	0x000012d0


	//   ....[3]....
        /*0024*/ 	.word	0x00001380


	//----- nvinfo : EIATTR_VRC_CTA_INIT_COUNT
	.align		4
.L_259:
        /*0028*/ 	.byte	0x02, 0x4a
	.zero		1
	.zero		1


	//----- nvinfo : EIATTR_EXIT_INSTR_OFFSETS
	.align		4
        /*002c*/ 	.byte	0x04, 0x1c
        /*002e*/ 	.short	(.L_261 - .L_260)


	//   ....[0]....
.L_260:
        /*0030*/ 	.word	0x00000090


	//   ....[1]....
        /*0034*/ 	.word	0x000000f0


	//   ....[2]....
        /*0038*/ 	.word	0x000011a0


	//   ....[3]....
        /*003c*/ 	.word	0x00001230


	//   ....[4]....
        /*0040*/ 	.word	0x000012a0


	//   ....[5]....
        /*0044*/ 	.word	0x000013c0


	//----- nvinfo : EIATTR_CRS_STACK_SIZE
	.align		4
.L_261:
        /*0048*/ 	.byte	0x04, 0x1e
        /*004a*/ 	.short	(.L_263 - .L_262)
.L_262:
        /*004c*/ 	.word	0x00000000


	//----- nvinfo : EIATTR_SW_WAR
	.align		4
.L_263:
        /*0050*/ 	.byte	0x04, 0x36
        /*0052*/ 	.short	(.L_265 - .L_264)
.L_264:
        /*0054*/ 	.word	0x00000008
.L_265:


//--------------------- .nv.info._Z18checkElementKernelPiiiPb --------------------------
	.section	.nv.info._Z18checkElementKernelPiiiPb,"",@"SHT_CUDA_INFO"
	.sectionflags	@""
	.align	4


	//----- nvinfo : EIATTR_CUDA_API_VERSION
	.align		4
        /*0000*/ 	.byte	0x04, 0x37
        /*0002*/ 	.short	(.L_267 - .L_266)
.L_266:
        /*0004*/ 	.word	0x00000082


	//----- nvinfo : EIATTR_KPARAM_INFO
	.align		4
.L_267:
        /*0008*/ 	.byte	0x04, 0x17
        /*000a*/ 	.short	(.L_269 - .L_268)
.L_268:
        /*000c*/ 	.word	0x00000000
        /*0010*/ 	.short	0x0003
        /*0012*/ 	.short	0x0010
        /*0014*/ 	.byte	0x00, 0xf5, 0x21, 0x00


	//----- nvinfo : EIATTR_KPARAM_INFO
	.align		4
.L_269:
        /*0018*/ 	.byte	0x04, 0x17
        /*001a*/ 	.short	(.L_271 - .L_270)
.L_270:
        /*001c*/ 	.word	0x00000000
        /*0020*/ 	.short	0x0002
        /*0022*/ 	.short	0x000c
        /*0024*/ 	.byte	0x00, 0xf0, 0x11, 0x00


	//----- nvinfo : EIATTR_KPARAM_INFO
	.align		4
.L_271:
        /*0028*/ 	.byte	0x04, 0x17
        /*002a*/ 	.short	(.L_273 - .L_272)
.L_272:
        /*002c*/ 	.word	0x00000000
        /*0030*/ 	.short	0x0001
        /*0032*/ 	.short	0x0008
        /*0034*/ 	.byte	0x00, 0xf0, 0x11, 0x00


	//----- nvinfo : EIATTR_KPARAM_INFO
	.align		4
.L_273:
        /*0038*/ 	.byte	0x04, 0x17
        /*003a*/ 	.short	(.L_275 - .L_274)
.L_274:
        /*003c*/ 	.word	0x00000000
        /*0040*/ 	.short	0x0000
        /*0042*/ 	.short	0x0000
        /*0044*/ 	.byte	0x00, 0xf5, 0x21, 0x00


	//----- nvinfo : EIATTR_SPARSE_MMA_MASK
	.align		4
.L_275:
        /*0048*/ 	.byte	0x03, 0x50
        /*004a*/ 	.short	0x0000


	//----- nvinfo : EIATTR_MAXREG_COUNT
	.align		4
        /*004c*/ 	.byte	0x03, 0x1b
        /*004e*/ 	.short	0x00ff


	//----- nvinfo : EIATTR_MERCURY_ISA_VERSION
	.align		4
        /*0050*/ 	.byte	0x03, 0x5f
        /*0052*/ 	.short	0x0101


	//----- nvinfo : EIATTR_VRC_CTA_INIT_COUNT
	.align		4
        /*0054*/ 	.byte	0x02, 0x4a
	.zero		1
	.zero		1


	//----- nvinfo : EIATTR_EXIT_INSTR_OFFSETS
	.align		4
        /*0058*/ 	.byte	0x04, 0x1c
        /*005a*/ 	.short	(.L_277 - .L_276)


	//   ....[0]....
.L_276:
        /*005c*/ 	.word	0x00000070


	//   ....[1]....
        /*0060*/ 	.word	0x000000e0


	//   ....[2]....
        /*0064*/ 	.word	0x00000120


	//----- nvinfo : EIATTR_CBANK_PARAM_SIZE
	.align		4
.L_277:
        /*0068*/ 	.byte	0x03, 0x19
        /*006a*/ 	.short	0x0018


	//----- nvinfo : EIATTR_PARAM_CBANK
	.align		4
        /*006c*/ 	.byte	0x04, 0x0a
        /*006e*/ 	.short	(.L_279 - .L_278)
	.align		4
.L_278:
        /*0070*/ 	.word	index@(.nv.constant0._Z18checkElementKernelPiiiPb)
        /*0074*/ 	.short	0x0380
        /*0076*/ 	.short	0x0018


	//----- nvinfo : EIATTR_SW_WAR
	.align		4
.L_279:
        /*0078*/ 	.byte	0x04, 0x36
        /*007a*/ 	.short	(.L_281 - .L_280)
.L_280:
        /*007c*/ 	.word	0x00000008
.L_281:


//--------------------- .nv.info._Z14find_directioni --------------------------
	.section	.nv.info._Z14find_directioni,"",@"SHT_CUDA_INFO"
	.sectionflags	@""
	.align	4


	//----- nvinfo : EIATTR_CUDA_API_VERSION
	.align		4
        /*0000*/ 	.byte	0x04, 0x37
        /*0002*/ 	.short	(.L_283 - .L_282)
.L_282:
        /*0004*/ 	.word	0x00000082


	//----- nvinfo : EIATTR_KPARAM_INFO
	.align		4
.L_283:
        /*0008*/ 	.byte	0x04, 0x17
        /*000a*/ 	.short	(.L_285 - .L_284)
.L_284:
        /*000c*/ 	.word	0x00000000
        /*0010*/ 	.short	0x0000
        /*0012*/ 	.short	0x0000
        /*0014*/ 	.byte	0x00, 0xf0, 0x11, 0x00


	//----- nvinfo : EIATTR_SPARSE_MMA_MASK
	.align		4
.L_285:
        /*0018*/ 	.byte	0x03, 0x50
        /*001a*/ 	.short	0x0000


	//----- nvinfo : EIATTR_MAXREG_COUNT
	.align		4
        /*001c*/ 	.byte	0x03, 0x1b
        /*001e*/ 	.short	0x00ff


	//----- nvinfo : EIATTR_MERCURY_ISA_VERSION
	.align		4
        /*0020*/ 	.byte	0x03, 0x5f
        /*0022*/ 	.short	0x0101


	//----- nvinfo : EIATTR_VRC_CTA_INIT_COUNT
	.align		4
        /*0024*/ 	.byte	0x02, 0x4a
	.zero		1
	.zero		1


	//----- nvinfo : EIATTR_EXIT_INSTR_OFFSETS
	.align		4
        /*0028*/ 	.byte	0x04, 0x1c
        /*002a*/ 	.short	(.L_287 - .L_286)


	//   ....[0]....
.L_286:
        /*002c*/ 	.word	0x00000090


	//   ....[1]....
        /*0030*/ 	.word	0x000000f0


	//   ....[2]....
        /*0034*/ 	.word	0x00001c70


	//----- nvinfo : EIATTR_CRS_STACK_SIZE
	.align		4
.L_287:
        /*0038*/ 	.byte	0x04, 0x1e
        /*003a*/ 	.short	(.L_289 - .L_288)
.L_288:
        /*003c*/ 	.word	0x00000000


	//----- nvinfo : EIATTR_CBANK_PARAM_SIZE
	.align		4
.L_289:
        /*0040*/ 	.byte	0x03, 0x19
        /*0042*/ 	.short	0x0004


	//----- nvinfo : EIATTR_PARAM_CBANK
	.align		4
        /*0044*/ 	.byte	0x04, 0x0a
        /*0046*/ 	.short	(.L_291 - .L_290)
	.align		4
.L_290:
        /*0048*/ 	.word	index@(.nv.constant0._Z14find_directioni)
        /*004c*/ 	.short	0x0380
        /*004e*/ 	.short	0x0004


	//----- nvinfo : EIATTR_SW_WAR
	.align		4
.L_291:
        /*0050*/ 	.byte	0x04, 0x36
        /*0052*/ 	.short	(.L_293 - .L_292)
.L_292:
        /*0054*/ 	.word	0x00000008
.L_293:


//--------------------- .nv.callgraph             --------------------------
	.section	.nv.callgraph,"",@"SHT_CUDA_CALLGRAPH"
	.align	4
	.sectionentsize	8
	.align		4
        /*0000*/ 	.word	0x00000000
	.align		4
        /*0004*/ 	.word	0xffffffff
	.align		4
        /*0008*/ 	.word	index@(_Z20allocateDeviceMemoryv)
	.align		4
        /*000c*/ 	.word	index@(malloc)
	.align		4
        /*0010*/ 	.word	index@(_Z17freeDeviceMemory1v)
	.align		4
        /*0014*/ 	.word	index@(free)
	.align		4
        /*0018*/ 	.word	index@(_Z16freeDeviceMemoryv)
	.align		4
        /*001c*/ 	.word	index@(free)
	.align		4
        /*0020*/ 	.word	0x00000000
	.align		4
        /*0024*/ 	.word	0xfffffffe
	.align		4
        /*0028*/ 	.word	0x00000000
	.align		4
        /*002c*/ 	.word	0xfffffffd
	.align		4
        /*0030*/ 	.word	0x00000000
	.align		4
        /*0034*/ 	.word	0xfffffffc


//--------------------- .nv.constant4             --------------------------
	.section	.nv.constant4,"a",@progbits
	.align	8
	.align		8
.nv.constant4:
        /*0000*/ 	.dword	decp_data
	.align		8
        /*0008*/ 	.dword	directions1
	.align		8
        /*0010*/ 	.dword	width
	.align		8
        /*0018*/ 	.dword	height
	.align		8
        /*0020*/ 	.dword	num
	.align		8
        /*0028*/ 	.dword	adjacency
	.align		8
        /*0030*/ 	.dword	all_max
	.align		8
        /*0038*/ 	.dword	all_min
	.align		8
        /*0040*/ 	.dword	unsigned_n
	.align		8
        /*0048*/ 	.dword	count_max
	.align		8
        /*0050*/ 	.dword	count_min
	.align		8
        /*0058*/ 	.dword	count_f_max
	.align		8
        /*0060*/ 	.dword	count_f_min
	.align		8
        /*0068*/ 	.dword	maxi
	.align		8
        /*0070*/ 	.dword	mini
	.align		8
        /*0078*/ 	.dword	bound
	.align		8
        /*0080*/ 	.dword	or_maxi
	.align		8
        /*0088*/ 	.dword	or_mini
	.align		8
        /*0090*/ 	.dword	lowgradientindices
	.align		8
        /*0098*/ 	.dword	input_data
	.align		8
        /*00a0*/ 	.dword	de_direction_as
	.align		8
        /*00a8*/ 	.dword	de_direction_ds
	.align		8
        /*00b0*/ 	.dword	maxNeighbors
	.align		8
        /*00b8*/ 	.dword	direction_to_index_mapping
	.align		8
        /*00c0*/ 	.dword	malloc
	.align		8
        /*00c8*/ 	.dword	free


//--------------------- .text._Z19initializeWithIndexPiii --------------------------
	.section	.text._Z19initializeWithIndexPiii,"ax",@progbits
	.align	128
        .global         _Z19initializeWithIndexPiii
        .type           _Z19initializeWithIndexPiii,@function
        .size           _Z19initializeWithIndexPiii,(.L_x_211 - _Z19initializeWithIndexPiii)
        .other          _Z19initializeWithIndexPiii,@"STO_CUDA_ENTRY STV_DEFAULT"
_Z19initializeWithIndexPiii:
.text._Z19initializeWithIndexPiii:
[----:B------:R-:W-:Y:S01]  /*0000*/  LDC R1, c[0x0][0x37c] ;  /* 0x0000df00ff017b82 */ /* 0x000fe20000000800 */
[----:B------:R-:W0:Y:S07]  /*0010*/  S2R R0, SR_TID.X ;  /* 0x0000000000007919 */ /* 0x000e2e0000002100 */
[----:B------:R-:W0:Y:S01]  /*0020*/  S2UR UR4, SR_CTAID.X ;  /* 0x00000000000479c3 */ /* 0x000e220000002500 */
[----:B------:R-:W1:Y:S07]  /*0030*/  LDCU UR5, c[0x0][0x388] ;  /* 0x00007100ff0577ac */ /* 0x000e6e0008000800 */
[----:B------:R-:W0:Y:S02]  /*0040*/  LDC R17, c[0x0][0x360] ;  /* 0x0000d800ff117b82 */ /* 0x000e240000000800 */
[----:B0-----:R-:W-:-:S05]  /*0050*/  IMAD R17, R17, UR4, R0 ;  /* 0x0000000411117c24 */ /* 0x001fca000f8e0200 */
[----:B-1----:R-:W-:-:S13]  /*0060*/  ISETP.GE.AND P0, PT, R17, UR5, PT ;  /* 0x0000000511007c0c */ /* 0x002fda000bf06270 */
[----:B------:R-:W-:Y:S05]  /*0070*/  @P0 EXIT ;  /* 0x000000000000094d */ /* 0x000fea0003800000 */
[----:B------:R-:W0:Y:S01]  /*0080*/  LDCU UR4, c[0x0][0x38c] ;  /* 0x00007180ff0477ac */ /* 0x000e220008000800 */
[----:B------:R-:W1:Y:S01]  /*0090*/  LDC.64 R14, c[0x0][0x380] ;  /* 0x0000e000ff0e7b82 */ /* 0x000e620000000a00 */
[----:B0-----:R-:W-:Y:S01]  /*00a0*/  ISETP.NE.AND P0, PT, RZ, UR4, PT ;  /* 0x00000004ff007c0c */ /* 0x001fe2000bf05270 */
[----:B------:R-:W0:-:S12]  /*00b0*/  LDCU.64 UR4, c[0x0][0x358] ;  /* 0x00006b00ff0477ac */ /* 0x000e180008000a00 */
[----:B------:R-:W0:Y:S02]  /*00c0*/  @!P0 LDC.64 R2, c[0x4][0xa8] ;  /* 0x01002a00ff028b82 */ /* 0x000e240000000a00 */
[----:B0-----:R-:W2:Y:S06]  /*00d0*/  @!P0 LDG.E.64 R6, desc[UR4][R2.64] ;  /* 0x0000000402068981 */ /* 0x001eac000c1e1b00 */
[----:B------:R-:W0:Y:S08]  /*00e0*/  @P0 LDC.64 R10, c[0x4][0x88] ;  /* 0x01002200ff0a0b82 */ /* 0x000e300000000a00 */
[----:B------:R-:W3:Y:S02]  /*00f0*/  @!P0 LDC.64 R4, c[0x4][0xa0] ;  /* 0x01002800ff048b82 */ /* 0x000ee40000000a00 */
[----:B---3--:R-:W3:Y:S04]  /*0100*/  @!P0 LDG.E.64 R8, desc[UR4][R4.64] ;  /* 0x0000000404088981 */ /* 0x008ee8000c1e1b00 */
[----:B0-----:R-:W2:Y:S02]  /*0110*/  @P0 LDG.E.64 R6, desc[UR4][R10.64] ;  /* 0x000000040a060981 */ /* 0x001ea4000c1e1b00 */
[----:B------:R-:W0:Y:S02]  /*0120*/  @P0 LDC.64 R12, c[0x4][0x80] ;  /* 0x01002000ff0c0b82 */ /* 0x000e240000000a00 */
[----:B0-----:R-:W3:Y:S01]  /*0130*/  @P0 LDG.E.64 R8, desc[UR4][R12.64] ;  /* 0x000000040c080981 */ /* 0x001ee2000c1e1b00 */
[----:B--2---:R-:W-:-:S06]  /*0140*/  IMAD.WIDE R6, R17, 0x4, R6 ;  /* 0x0000000411067825 */ /* 0x004fcc00078e0206 */
[----:B------:R-:W2:Y:S01]  /*0150*/  LDG.E R6, desc[UR4][R6.64] ;  /* 0x0000000406067981 */ /* 0x000ea2000c1e1900 */
[----:B------:R-:W-:-:S04]  /*0160*/  IMAD.SHL.U32 R19, R17, 0x2, RZ ;  /* 0x0000000211137824 */ /* 0x000fc800078e00ff */
[----:B-1----:R-:W-:-:S04]  /*0170*/  IMAD.WIDE R2, R19, 0x4, R14 ;  /* 0x0000000413027825 */ /* 0x002fc800078e020e */
[----:B---3--:R-:W-:Y:S01]  /*0180*/  IMAD.WIDE R8, R17, 0x4, R8 ;  /* 0x0000000411087825 */ /* 0x008fe200078e0208 */
[----:B--2---:R-:W-:-:S04]  /*0190*/  ISETP.NE.AND P0, PT, R6, -0x1, PT ;  /* 0xffffffff0600780c */ /* 0x004fc80003f05270 */
[----:B------:R-:W-:-:S05]  /*01a0*/  SEL R15, R17, 0xffffffff, P0 ;  /* 0xffffffff110f7807 */ /* 0x000fca0000000000 */
[----:B------:R0:W-:Y:S04]  /*01b0*/  STG.E desc[UR4][R2.64], R15 ;  /* 0x0000000f02007986 */ /* 0x0001e8000c101904 */
[----:B------:R-:W2:Y:S02]  /*01c0*/  LDG.E R8, desc[UR4][R8.64] ;  /* 0x0000000408087981 */ /* 0x000ea4000c1e1900 */
[----:B--2---:R-:W-:-:S13]  /*01d0*/  ISETP.NE.AND P0, PT, R8, -0x1, PT ;  /* 0xffffffff0800780c */ /* 0x004fda0003f05270 */
[----:B------:R0:W-:Y:S01]  /*01e0*/  @P0 STG.E desc[UR4][R2.64+0x4], R17 ;  /* 0x0000041102000986 */ /* 0x0001e2000c101904 */
[----:B------:R-:W-:Y:S05]  /*01f0*/  @P0 EXIT ;  /* 0x000000000000094d */ /* 0x000fea0003800000 */
[----:B------:R-:W-:-:S05]  /*0200*/  MOV R5, 0xffffffff ;  /* 0xffffffff00057802 */ /* 0x000fca0000000f00 */
[----:B------:R-:W-:Y:S01]  /*0210*/  STG.E desc[UR4][R2.64+0x4], R5 ;  /* 0x0000040502007986 */ /* 0x000fe2000c101904 */
[----:B------:R-:W-:Y:S05]  /*0220*/  EXIT ;  /* 0x000000000000794d */ /* 0x000fea0003800000 */
.L_x_0:
[----:B------:R-:W-:-:S00]  /*0230*/  BRA `(.L_x_0) ;  /* 0xfffffffc00fc7947 */ /* 0x000fc0000383ffff */
[----:B------:R-:W-:-:S00]  /*0240*/  NOP ;  /* 0x0000000000007918 */ /* 0x000fc00000000000 */
        /* <DEDUP_REMOVED lines=11> */
.L_x_211:


//--------------------- .text._Z17copyDeviceToArrayPiS_ --------------------------
	.section	.text._Z17copyDeviceToArrayPiS_,"ax",@progbits
	.align	128
        .global         _Z17copyDeviceToArrayPiS_
        .type           _Z17copyDeviceToArrayPiS_,@function
        .size           _Z17copyDeviceToArrayPiS_,(.L_x_212 - _Z17copyDeviceToArrayPiS_)
        .other          _Z17copyDeviceToArrayPiS_,@"STO_CUDA_ENTRY STV_DEFAULT"
_Z17copyDeviceToArrayPiS_:
.text._Z17copyDeviceToArrayPiS_:
[----:B------:R-:W-:Y:S08]  /*0000*/  LDC R1, c[0x0][0x37c] ;  /* 0x0000df00ff017b82 */ /* 0x000ff00000000800 */
[----:B------:R-:W0:Y:S01]  /*0010*/  LDC.64 R2, c[0x4][0x20] ;  /* 0x01000800ff027b82 */ /* 0x000e220000000a00 */
[----:B------:R-:W0:Y:S02]  /*0020*/  LDCU.64 UR4, c[0x0][0x358] ;  /* 0x00006b00ff0477ac */ /* 0x000e240008000a00 */
[----:B0-----:R-:W2:Y:S05]  /*0030*/  LDG.E R2, desc[UR4][R2.64] ;  /* 0x0000000402027981 */ /* 0x001eaa000c1e1900 */
[----:B------:R-:W0:Y:S01]  /*0040*/  S2UR UR6, SR_CTAID.X ;  /* 0x00000000000679c3 */ /* 0x000e220000002500 */
[----:B------:R-:W0:Y:S07]  /*0050*/  S2R R0, SR_TID.X ;  /* 0x0000000000007919 */ /* 0x000e2e0000002100 */
[----:B------:R-:W0:Y:S02]  /*0060*/  LDC R15, c[0x0][0x360] ;  /* 0x0000d800ff0f7b82 */ /* 0x000e240000000800 */
[----:B0-----:R-:W-:-:S05]  /*0070*/  IMAD R15, R15, UR6, R0 ;  /* 0x000000060f0f7c24 */ /* 0x001fca000f8e0200 */
[----:B--2---:R-:W-:-:S13]  /*0080*/  ISETP.GE.AND P0, PT, R15, R2, PT ;  /* 0x000000020f00720c */ /* 0x004fda0003f06270 */
[----:B------:R-:W-:Y:S05]  /*0090*/  @P0 EXIT ;  /* 0x000000000000094d */ /* 0x000fea0003800000 */
[----:B------:R-:W0:Y:S08]  /*00a0*/  LDC.64 R2, c[0x4][0xa0] ;  /* 0x01002800ff027b82 */ /* 0x000e300000000a00 */
[----:B------:R-:W1:Y:S08]  /*00b0*/  LDC.64 R6, c[0x0][0x380] ;  /* 0x0000e000ff067b82 */ /* 0x000e700000000a00 */
[----:B------:R-:W2:Y:S01]  /*00c0*/  LDC.64 R8, c[0x4][0xa8] ;  /* 0x01002a00ff087b82 */ /* 0x000ea20000000a00 */
[----:B0-----:R-:W3:Y:S07]  /*00d0*/  LDG.E.64 R2, desc[UR4][R2.64] ;  /* 0x0000000402027981 */ /* 0x001eee000c1e1b00 */
[----:B------:R-:W0:Y:S01]  /*00e0*/  LDC.64 R12, c[0x0][0x388] ;  /* 0x0000e200ff0c7b82 */ /* 0x000e220000000a00 */
[----:B---3--:R-:W-:-:S06]  /*00f0*/  IMAD.WIDE R4, R15, 0x4, R2 ;  /* 0x000000040f047825 */ /* 0x008fcc00078e0202 */
[----:B------:R-:W3:Y:S01]  /*0100*/  LDG.E R5, desc[UR4][R4.64] ;  /* 0x0000000404057981 */ /* 0x000ee2000c1e1900 */
[----:B-1----:R-:W-:-:S05]  /*0110*/  IMAD.WIDE R6, R15, 0x4, R6 ;  /* 0x000000040f067825 */ /* 0x002fca00078e0206 */
[----:B---3--:R-:W-:Y:S04]  /*0120*/  STG.E desc[UR4][R6.64], R5 ;  /* 0x0000000506007986 */ /* 0x008fe8000c101904 */
[----:B--2---:R-:W2:Y:S02]  /*0130*/  LDG.E.64 R8, desc[UR4][R8.64] ;  /* 0x0000000408087981 */ /* 0x004ea4000c1e1b00 */
[----:B--2---:R-:W-:-:S06]  /*0140*/  IMAD.WIDE R10, R15, 0x4, R8 ;  /* 0x000000040f0a7825 */ /* 0x004fcc00078e0208 */
[----:B------:R-:W2:Y:S01]  /*0150*/  LDG.E R11, desc[UR4][R10.64] ;  /* 0x000000040a0b7981 */ /* 0x000ea2000c1e1900 */
[----:B0-----:R-:W-:-:S05]  /*0160*/  IMAD.WIDE R2, R15, 0x4, R12 ;  /* 0x000000040f027825 */ /* 0x001fca00078e020c */
[----:B--2---:R-:W-:Y:S01]  /*0170*/  STG.E desc[UR4][R2.64], R11 ;  /* 0x0000000b02007986 */ /* 0x004fe2000c101904 */
[----:B------:R-:W-:Y:S05]  /*0180*/  EXIT ;  /* 0x000000000000794d */ /* 0x000fea0003800000 */
.L_x_1:
        /* <DEDUP_REMOVED lines=15> */
.L_x_212:


//--------------------- .text._Z8getlabelPiS_S_i  --------------------------
	.section	.text._Z8getlabelPiS_S_i,"ax",@progbits
	.align	128
        .global         _Z8getlabelPiS_S_i
        .type           _Z8getlabelPiS_S_i,@function
        .size           _Z8getlabelPiS_S_i,(.L_x_213 - _Z8getlabelPiS_S_i)
        .other          _Z8getlabelPiS_S_i,@"STO_CUDA_ENTRY STV_DEFAULT"
_Z8getlabelPiS_S_i:
.text._Z8getlabelPiS_S_i:
        /* <DEDUP_REMOVED lines=10> */
[----:B------:R-:W0:Y:S02]  /*00a0*/  LDC.64 R2, c[0x4][0x90] ;  /* 0x01002400ff027b82 */ /* 0x000e240000000a00 */
[----:B0-----:R-:W2:Y:S02]  /*00b0*/  LDG.E.64 R2, desc[UR4][R2.64] ;  /* 0x0000000402027981 */ /* 0x001ea4000c1e1b00 */
[----:B--2---:R-:W-:-:S06]  /*00c0*/  IMAD.WIDE R4, R9, 0x4, R2 ;  /* 0x0000000409047825 */ /* 0x004fcc00078e0202 */
[----:B------:R-:W2:Y:S02]  /*00d0*/  LDG.E R4, desc[UR4][R4.64] ;  /* 0x0000000404047981 */ /* 0x000ea4000c1e1900 */
[----:B--2---:R-:W-:-:S13]  /*00e0*/  ISETP.NE.AND P0, PT, R4, 0x1, PT ;  /* 0x000000010400780c */ /* 0x004fda0003f05270 */
[----:B------:R-:W-:Y:S05]  /*00f0*/  @!P0 EXIT ;  /* 0x000000000000894d */ /* 0x000fea0003800000 */
[----:B------:R-:W0:Y:S01]  /*0100*/  LDCU UR6, c[0x0][0x398] ;  /* 0x00007300ff0677ac */ /* 0x000e220008000800 */
[----:B------:R-:W1:Y:S01]  /*0110*/  LDC.64 R4, c[0x0][0x380] ;  /* 0x0000e000ff047b82 */ /* 0x000e620000000a00 */
[----:B0-----:R-:W-:-:S13]  /*0120*/  ISETP.NE.AND P0, PT, RZ, UR6, PT ;  /* 0x00000006ff007c0c */ /* 0x001fda000bf05270 */
[----:B------:R-:W0:Y:S08]  /*0130*/  @!P0 LDC.64 R14, c[0x4][0xa0] ;  /* 0x01002800ff0e8b82 */ /* 0x000e300000000a00 */
[----:B------:R-:W2:Y:S01]  /*0140*/  @!P0 LDC.64 R16, c[0x4][0xa8] ;  /* 0x01002a00ff108b82 */ /* 0x000ea20000000a00 */
[----:B------:R-:W-:-:S04]  /*0150*/  IMAD.SHL.U32 R7, R9, 0x2, RZ ;  /* 0x0000000209077824 */ /* 0x000fc800078e00ff */
[----:B-1----:R-:W-:-:S05]  /*0160*/  IMAD.WIDE R6, R7, 0x4, R4 ;  /* 0x0000000407067825 */ /* 0x002fca00078e0204 */
[----:B------:R-:W3:Y:S04]  /*0170*/  LDG.E R13, desc[UR4][R6.64+0x4] ;  /* 0x00000404060d7981 */ /* 0x000ee8000c1e1900 */
[----:B0-----:R0:W5:Y:S04]  /*0180*/  @!P0 LDG.E.64 R10, desc[UR4][R14.64] ;  /* 0x000000040e0a8981 */ /* 0x001168000c1e1b00 */
[----:B--2---:R0:W5:Y:S01]  /*0190*/  @!P0 LDG.E.64 R2, desc[UR4][R16.64] ;  /* 0x0000000410028981 */ /* 0x004162000c1e1b00 */
[----:B------:R-:W1:Y:S08]  /*01a0*/  @P0 LDC.64 R18, c[0x4][0x80] ;  /* 0x01002000ff120b82 */ /* 0x000e700000000a00 */
[----:B------:R-:W2:Y:S01]  /*01b0*/  @P0 LDC.64 R20, c[0x4][0x88] ;  /* 0x01002200ff140b82 */ /* 0x000ea20000000a00 */
[----:B------:R-:W-:Y:S01]  /*01c0*/  BSSY.RECONVERGENT B0, `(.L_x_2) ;  /* 0x000003f000007945 */ /* 0x000fe20003800200 */
[----:B-1----:R0:W5:Y:S04]  /*01d0*/  @P0 LDG.E.64 R10, desc[UR4][R18.64] ;  /* 0x00000004120a0981 */ /* 0x002168000c1e1b00 */
[----:B--2---:R0:W5:Y:S01]  /*01e0*/  @P0 LDG.E.64 R2, desc[UR4][R20.64] ;  /* 0x0000000414020981 */ /* 0x004162000c1e1b00 */
[----:B---3--:R-:W-:-:S13]  /*01f0*/  ISETP.NE.AND P0, PT, R13, -0x1, PT ;  /* 0xffffffff0d00780c */ /* 0x008fda0003f05270 */
[----:B0-----:R-:W-:Y:S05]  /*0200*/  @!P0 BRA `(.L_x_3) ;  /* 0x0000000000e88947 */ /* 0x001fea0003800000 */
[----:B-----5:R-:W-:-:S06]  /*0210*/  IMAD.WIDE R14, R13, 0x4, R10 ;  /* 0x000000040d0e7825 */ /* 0x020fcc00078e020a */
[----:B------:R-:W2:Y:S02]  /*0220*/  LDG.E R14, desc[UR4][R14.64] ;  /* 0x000000040e0e7981 */ /* 0x000ea4000c1e1900 */
[----:B--2---:R-:W-:-:S13]  /*0230*/  ISETP.NE.AND P0, PT, R14, -0x1, PT ;  /* 0xffffffff0e00780c */ /* 0x004fda0003f05270 */
[----:B------:R-:W-:Y:S05]  /*0240*/  @!P0 BRA `(.L_x_3) ;  /* 0x0000000000d88947 */ /* 0x000fea0003800000 */
[----:B------:R-:W-:Y:S01]  /*0250*/  VIADD R15, R14, 0xffffffff ;  /* 0xffffffff0e0f7836 */ /* 0x000fe20000000000 */
[----:B------:R-:W-:Y:S01]  /*0260*/  BSSY.RECONVERGENT B1, `(.L_x_4) ;  /* 0x0000027000017945 */ /* 0x000fe20003800200 */
[----:B------:R-:W-:-:S03]  /*0270*/  MOV R0, 0xffffffff ;  /* 0xffffffff00007802 */ /* 0x000fc60000000f00 */
[----:B------:R-:W-:-:S13]  /*0280*/  ISETP.GT.U32.AND P0, PT, R15, 0x5, PT ;  /* 0x000000050f00780c */ /* 0x000fda0003f04070 */
[----:B------:R-:W-:Y:S05]  /*0290*/  @P0 BRA `(.L_x_5) ;  /* 0x00000000008c0947 */ /* 0x000fea0003800000 */
[----:B------:R-:W0:Y:S08]  /*02a0*/  LDC.64 R18, c[0x4][0x18] ;  /* 0x01000600ff127b82 */ /* 0x000e300000000a00 */
[----:B------:R-:W1:Y:S01]  /*02b0*/  LDC.64 R20, c[0x4][0xb8] ;  /* 0x01002e00ff147b82 */ /* 0x000e620000000a00 */
[----:B0-----:R0:W2:Y:S01]  /*02c0*/  LDG.E R0, desc[UR4][R18.64] ;  /* 0x0000000412007981 */ /* 0x0010a2000c1e1900 */
[----:B-1----:R-:W-:-:S05]  /*02d0*/  IMAD.WIDE.U32 R20, R15, 0x8, R20 ;  /* 0x000000080f147825 */ /* 0x002fca00078e0014 */
[----:B------:R-:W3:Y:S04]  /*02e0*/  LDG.E R8, desc[UR4][R20.64] ;  /* 0x0000000414087981 */ /* 0x000ee8000c1e1900 */
[----:B------:R1:W4:Y:S01]  /*02f0*/  LDG.E R12, desc[UR4][R20.64+0x4] ;  /* 0x00000404140c7981 */ /* 0x000322000c1e1900 */
[----:B0-----:R-:W-:Y:S02]  /*0300*/  IABS R18, R13 ;  /* 0x0000000d00127213 */ /* 0x001fe40000000000 */
[-C--:B--2---:R-:W-:Y:S02]  /*0310*/  IABS R16, R0.reuse ;  /* 0x0000000000107213 */ /* 0x084fe40000000000 */
[----:B-1----:R-:W-:Y:S02]  /*0320*/  IABS R20, R0 ;  /* 0x0000000000147213 */ /* 0x002fe40000000000 */
[----:B------:R-:W0:Y:S08]  /*0330*/  I2F.RP R17, R16 ;  /* 0x0000001000117306 */ /* 0x000e300000209400 */
[----:B0-----:R-:W0:Y:S02]  /*0340*/  MUFU.RCP R17, R17 ;  /* 0x0000001100117308 */ /* 0x001e240000001000 */
[----:B0-----:R-:W-:-:S02]  /*0350*/  VIADD R14, R17, 0xffffffe ;  /* 0x0ffffffe110e7836 */ /* 0x001fc40000000000 */
[----:B------:R-:W-:-:S04]  /*0360*/  IMAD.MOV R17, RZ, RZ, -R20 ;  /* 0x000000ffff117224 */ /* 0x000fc800078e0a14 */
[----:B------:R0:W1:Y:S02]  /*0370*/  F2I.FTZ.U32.TRUNC.NTZ R15, R14 ;  /* 0x0000000e000f7305 */ /* 0x000064000021f000 */
[----:B0-----:R-:W-:Y:S02]  /*0380*/  HFMA2 R14, -RZ, RZ, 0, 0 ;  /* 0x00000000ff0e7431 */ /* 0x001fe400000001ff */
[----:B-1----:R-:W-:-:S04]  /*0390*/  IMAD.MOV R19, RZ, RZ, -R15 ;  /* 0x000000ffff137224 */ /* 0x002fc800078e0a0f */
[----:B------:R-:W-:-:S04]  /*03a0*/  IMAD R19, R19, R16, RZ ;  /* 0x0000001013137224 */ /* 0x000fc800078e02ff */
[----:B------:R-:W-:Y:S01]  /*03b0*/  IMAD.HI.U32 R15, R15, R19, R14 ;  /* 0x000000130f0f7227 */ /* 0x000fe200078e000e */
[----:B------:R-:W-:-:S04]  /*03c0*/  LOP3.LUT R14, R13, R0, RZ, 0x3c, !PT ;  /* 0x000000000d0e7212 */ /* 0x000fc800078e3cff */
[----:B------:R-:W-:Y:S01]  /*03d0*/  ISETP.GE.AND P1, PT, R14, RZ, PT ;  /* 0x000000ff0e00720c */ /* 0x000fe20003f26270 */
[----:B------:R-:W-:-:S04]  /*03e0*/  IMAD.HI.U32 R15, R15, R18, RZ ;  /* 0x000000120f0f7227 */ /* 0x000fc800078e00ff */
[----:B------:R-:W-:-:S05]  /*03f0*/  IMAD R17, R15, R17, R18 ;  /* 0x000000110f117224 */ /* 0x000fca00078e0212 */
[----:B------:R-:W-:-:S13]  /*0400*/  ISETP.GT.U32.AND P2, PT, R16, R17, PT ;  /* 0x000000111000720c */ /* 0x000fda0003f44070 */
[----:B------:R-:W-:Y:S01]  /*0410*/  @!P2 IMAD.IADD R17, R17, 0x1, -R16 ;  /* 0x000000011111a824 */ /* 0x000fe200078e0a10 */
[----:B------:R-:W-:Y:S02]  /*0420*/  @!P2 IADD3 R15, PT, PT, R15, 0x1, RZ ;  /* 0x000000010f0fa810 */ /* 0x000fe40007ffe0ff */
[----:B------:R-:W-:Y:S02]  /*0430*/  ISETP.NE.AND P2, PT, R0, RZ, PT ;  /* 0x000000ff0000720c */ /* 0x000fe40003f45270 */
[----:B------:R-:W-:-:S13]  /*0440*/  ISETP.GE.U32.AND P0, PT, R17, R16, PT ;  /* 0x000000101100720c */ /* 0x000fda0003f06070 */
[----:B------:R-:W-:-:S04]  /*0450*/  @P0 VIADD R15, R15, 0x1 ;  /* 0x000000010f0f0836 */ /* 0x000fc80000000000 */
[----:B------:R-:W-:Y:S01]  /*0460*/  @!P1 IMAD.MOV R15, RZ, RZ, -R15 ;  /* 0x000000ffff0f9224 */ /* 0x000fe200078e0a0f */
[----:B------:R-:W-:-:S04]  /*0470*/  @!P2 LOP3.LUT R15, RZ, R0, RZ, 0x33, !PT ;  /* 0x00000000ff0fa212 */ /* 0x000fc800078e33ff */
[----:B------:R-:W-:Y:S01]  /*0480*/  IADD3 R14, PT, PT, -R15, RZ, RZ ;  /* 0x000000ff0f0e7210 */ /* 0x000fe20007ffe1ff */
[----:B---3--:R-:W-:-:S04]  /*0490*/  IMAD.IADD R15, R8, 0x1, R15 ;  /* 0x00000001080f7824 */ /* 0x008fc800078e020f */
[----:B------:R-:W-:-:S04]  /*04a0*/  IMAD R13, R0, R14, R13 ;  /* 0x0000000e000d7224 */ /* 0x000fc800078e020d */
[----:B----4-:R-:W-:-:S04]  /*04b0*/  IMAD.IADD R12, R12, 0x1, R13 ;  /* 0x000000010c0c7824 */ /* 0x010fc800078e020d */
[----:B------:R-:W-:-:S07]  /*04c0*/  IMAD R0, R0, R15, R12 ;  /* 0x0000000f00007224 */ /* 0x000fce00078e020c */
.L_x_5:
[----:B------:R-:W-:Y:S05]  /*04d0*/  BSYNC.RECONVERGENT B1 ;  /* 0x0000000000017941 */ /* 0x000fea0003800200 */
.L_x_4:
[----:B------:R-:W-:-:S05]  /*04e0*/  SHF.L.U32 R13, R0, 0x1, RZ ;  /* 0x00000001000d7819 */ /* 0x000fca00000006ff */
[----:B------:R-:W-:-:S06]  /*04f0*/  IMAD.WIDE R12, R13, 0x4, R4 ;  /* 0x000000040d0c7825 */ /* 0x000fcc00078e0204 */
[----:B------:R-:W2:Y:S02]  /*0500*/  LDG.E R13, desc[UR4][R12.64+0x4] ;  /* 0x000004040c0d7981 */ /* 0x000ea4000c1e1900 */
[----:B--2---:R-:W-:-:S04]  /*0510*/  ISETP.NE.AND P0, PT, R13, -0x1, PT ;  /* 0xffffffff0d00780c */ /* 0x004fc80003f05270 */
[----:B------:R-:W-:-:S05]  /*0520*/  SEL R17, R0, R13, !P0 ;  /* 0x0000000d00117207 */ /* 0x000fca0004000000 */
[----:B------:R-:W-:Y:S01]  /*0530*/  IMAD.WIDE R10, R17, 0x4, R10 ;  /* 0x00000004110a7825 */ /* 0x000fe200078e020a */
[----:B------:R0:W-:Y:S05]  /*0540*/  STG.E desc[UR4][R6.64+0x4], R17 ;  /* 0x0000041106007986 */ /* 0x0001ea000c101904 */
[----:B------:R-:W2:Y:S02]  /*0550*/  LDG.E R10, desc[UR4][R10.64] ;  /* 0x000000040a0a7981 */ /* 0x000ea4000c1e1900 */
[----:B--2---:R-:W-:-:S13]  /*0560*/  ISETP.NE.AND P0, PT, R10, -0x1, PT ;  /* 0xffffffff0a00780c */ /* 0x004fda0003f05270 */
[----:B------:R-:W1:Y:S02]  /*0570*/  @P0 LDC.64 R14, c[0x0][0x390] ;  /* 0x0000e400ff0e0b82 */ /* 0x000e640000000a00 */
[----:B-1----:R-:W2:Y:S02]  /*0580*/  @P0 LDG.E R0, desc[UR4][R14.64] ;  /* 0x000000040e000981 */ /* 0x002ea4000c1e1900 */
[----:B--2---:R-:W-:-:S05]  /*0590*/  @P0 VIADD R19, R0, 0x1 ;  /* 0x0000000100130836 */ /* 0x004fca0000000000 */
[----:B------:R0:W-:Y:S02]  /*05a0*/  @P0 STG.E desc[UR4][R14.64], R19 ;  /* 0x000000130e000986 */ /* 0x0001e4000c101904 */
.L_x_3:
[----:B------:R-:W-:Y:S05]  /*05b0*/  BSYNC.RECONVERGENT B0 ;  /* 0x0000000000007941 */ /* 0x000fea0003800200 */
.L_x_2:
[----:B-----5:R-:W2:Y:S02]  /*05c0*/  LDG.E R11, desc[UR4][R6.64] ;  /* 0x00000004060b7981 */ /* 0x020ea4000c1e1900 */
[----:B--2---:R-:W-:-:S13]  /*05d0*/  ISETP.NE.AND P0, PT, R11, -0x1, PT ;  /* 0xffffffff0b00780c */ /* 0x004fda0003f05270 */
[----:B------:R-:W-:Y:S05]  /*05e0*/  @!P0 EXIT ;  /* 0x000000000000894d */ /* 0x000fea0003800000 */
[----:B------:R-:W-:-:S04]  /*05f0*/  IMAD.SHL.U32 R13, R11, 0x2, RZ ;  /* 0x000000020b0d7824 */ /* 0x000fc800078e00ff */
[----:B------:R-:W-:-:S06]  /*0600*/  IMAD.WIDE R12, R13, 0x4, R4 ;  /* 0x000000040d0c7825 */ /* 0x000fcc00078e0204 */
[----:B------:R-:W2:Y:S02]  /*0610*/  LDG.E R12, desc[UR4][R12.64] ;  /* 0x000000040c0c7981 */ /* 0x000ea4000c1e1900 */
[----:B--2---:R-:W-:-:S13]  /*0620*/  ISETP.NE.AND P0, PT, R12, -0x1, PT ;  /* 0xffffffff0c00780c */ /* 0x004fda0003f05270 */
[----:B------:R-:W-:Y:S05]  /*0630*/  @!P0 EXIT ;  /* 0x000000000000894d */ /* 0x000fea0003800000 */
[----:B------:R-:W-:-:S06]  /*0640*/  IMAD.WIDE R12, R11, 0x4, R2 ;  /* 0x000000040b0c7825 */ /* 0x000fcc00078e0202 */
[----:B------:R-:W2:Y:S01]  /*0650*/  LDG.E R12, desc[UR4][R12.64] ;  /* 0x000000040c0c7981 */ /* 0x000ea2000c1e1900 */
[----:B------:R-:W-:Y:S01]  /*0660*/  BSSY.RECONVERGENT B0, `(.L_x_6) ;  /* 0x000002b000007945 */ /* 0x000fe20003800200 */
[----:B0-----:R-:W-:Y:S02]  /*0670*/  MOV R15, R11 ;  /* 0x0000000b000f7202 */ /* 0x001fe40000000f00 */
[----:B--2---:R-:W-:-:S13]  /*0680*/  ISETP.NE.AND P0, PT, R12, -0x1, PT ;  /* 0xffffffff0c00780c */ /* 0x004fda0003f05270 */
[----:B------:R-:W-:Y:S05]  /*0690*/  @!P0 BRA `(.L_x_7) ;  /* 0x00000000009c8947 */ /* 0x000fea0003800000 */
[----:B------:R-:W-:Y:S02]  /*06a0*/  VIADD R13, R12, 0xffffffff ;  /* 0xffffffff0c0d7836 */ /* 0x000fe40000000000 */
[----:B------:R-:W-:-:S03]  /*06b0*/  IMAD.MOV.U32 R15, RZ, RZ, -0x1 ;  /* 0xffffffffff0f7424 */ /* 0x000fc600078e00ff */
[----:B------:R-:W-:-:S13]  /*06c0*/  ISETP.GT.U32.AND P0, PT, R13, 0x5, PT ;  /* 0x000000050d00780c */ /* 0x000fda0003f04070 */
[----:B------:R-:W-:Y:S05]  /*06d0*/  @P0 BRA `(.L_x_7) ;  /* 0x00000000008c0947 */ /* 0x000fea0003800000 */
[----:B------:R-:W0:Y:S08]  /*06e0*/  LDC.64 R16, c[0x4][0x18] ;  /* 0x01000600ff107b82 */ /* 0x000e300000000a00 */
[----:B------:R-:W1:Y:S01]  /*06f0*/  LDC.64 R14, c[0x4][0xb8] ;  /* 0x01002e00ff0e7b82 */ /* 0x000e620000000a00 */
[----:B0-----:R-:W2:Y:S01]  /*0700*/  LDG.E R0, desc[UR4][R16.64] ;  /* 0x0000000410007981 */ /* 0x001ea2000c1e1900 */
[----:B-1----:R-:W-:-:S05]  /*0710*/  IMAD.WIDE.U32 R14, R13, 0x8, R14 ;  /* 0x000000080d0e7825 */ /* 0x002fca00078e000e */
[----:B------:R-:W3:Y:S04]  /*0720*/  LDG.E R10, desc[UR4][R14.64+0x4] ;  /* 0x000004040e0a7981 */ /* 0x000ee8000c1e1900 */
[----:B------:R0:W4:Y:S02]  /*0730*/  LDG.E R8, desc[UR4][R14.64] ;  /* 0x000000040e087981 */ /* 0x000124000c1e1900 */
[----:B0-----:R-:W-:Y:S02]  /*0740*/  IABS R14, R11 ;  /* 0x0000000b000e7213 */ /* 0x001fe40000000000 */
[----:B--2---:R-:W-:-:S04]  /*0750*/  IABS R19, R0 ;  /* 0x0000000000137213 */ /* 0x004fc80000000000 */
[----:B------:R-:W0:Y:S08]  /*0760*/  I2F.RP R18, R19 ;  /* 0x0000001300127306 */ /* 0x000e300000209400 */
[----:B0-----:R-:W0:Y:S02]  /*0770*/  MUFU.RCP R18, R18 ;  /* 0x0000001200127308 */ /* 0x001e240000001000 */
[----:B0-----:R-:W-:-:S06]  /*0780*/  IADD3 R12, PT, PT, R18, 0xffffffe, RZ ;  /* 0x0ffffffe120c7810 */ /* 0x001fcc0007ffe0ff */
[----:B------:R0:W1:Y:S02]  /*0790*/  F2I.FTZ.U32.TRUNC.NTZ R13, R12 ;  /* 0x0000000c000d7305 */ /* 0x000064000021f000 */
[----:B0-----:R-:W-:Y:S02]  /*07a0*/  HFMA2 R12, -RZ, RZ, 0, 0 ;  /* 0x00000000ff0c7431 */ /* 0x001fe400000001ff */
[----:B-1----:R-:W-:-:S04]  /*07b0*/  IMAD.MOV R16, RZ, RZ, -R13 ;  /* 0x000000ffff107224 */ /* 0x002fc800078e0a0d */
[----:B------:R-:W-:Y:S01]  /*07c0*/  IMAD R17, R16, R19, RZ ;  /* 0x0000001310117224 */ /* 0x000fe200078e02ff */
[----:B------:R-:W-:-:S03]  /*07d0*/  IABS R15, R0 ;  /* 0x00000000000f7213 */ /* 0x000fc60000000000 */
[----:B------:R-:W-:-:S04]  /*07e0*/  IMAD.HI.U32 R13, R13, R17, R12 ;  /* 0x000000110d0d7227 */ /* 0x000fc800078e000c */
[----:B------:R-:W-:Y:S02]  /*07f0*/  IMAD.MOV R15, RZ, RZ, -R15 ;  /* 0x000000ffff0f7224 */ /* 0x000fe400078e0a0f */
[----:B------:R-:W-:-:S04]  /*0800*/  IMAD.HI.U32 R13, R13, R14, RZ ;  /* 0x0000000e0d0d7227 */ /* 0x000fc800078e00ff */
[----:B------:R-:W-:-:S05]  /*0810*/  IMAD R12, R13, R15, R14 ;  /* 0x0000000f0d0c7224 */ /* 0x000fca00078e020e */
[----:B------:R-:W-:-:S13]  /*0820*/  ISETP.GT.U32.AND P2, PT, R19, R12, PT ;  /* 0x0000000c1300720c */ /* 0x000fda0003f44070 */
[----:B------:R-:W-:-:S04]  /*0830*/  @!P2 IADD3 R12, PT, PT, R12, -R19, RZ ;  /* 0x800000130c0ca210 */ /* 0x000fc80007ffe0ff */
[----:B------:R-:W-:Y:S02]  /*0840*/  ISETP.GE.U32.AND P0, PT, R12, R19, PT ;  /* 0x000000130c00720c */ /* 0x000fe40003f06070 */
[----:B------:R-:W-:Y:S01]  /*0850*/  LOP3.LUT R12, R11, R0, RZ, 0x3c, !PT ;  /* 0x000000000b0c7212 */ /* 0x000fe200078e3cff */
[----:B------:R-:W-:Y:S01]  /*0860*/  @!P2 VIADD R13, R13, 0x1 ;  /* 0x000000010d0da836 */ /* 0x000fe20000000000 */
[----:B------:R-:W-:Y:S02]  /*0870*/  ISETP.NE.AND P2, PT, R0, RZ, PT ;  /* 0x000000ff0000720c */ /* 0x000fe40003f45270 */
[----:B------:R-:W-:-:S07]  /*0880*/  ISETP.GE.AND P1, PT, R12, RZ, PT ;  /* 0x000000ff0c00720c */ /* 0x000fce0003f26270 */
[----:B------:R-:W-:-:S06]  /*0890*/  @P0 IADD3 R13, PT, PT, R13, 0x1, RZ ;  /* 0x000000010d0d0810 */ /* 0x000fcc0007ffe0ff */
[----:B------:R-:W-:Y:S01]  /*08a0*/  @!P1 IMAD.MOV R13, RZ, RZ, -R13 ;  /* 0x000000ffff0d9224 */ /* 0x000fe200078e0a0d */
[----:B------:R-:W-:-:S04]  /*08b0*/  @!P2 LOP3.LUT R13, RZ, R0, RZ, 0x33, !PT ;  /* 0x00000000ff0da212 */ /* 0x000fc800078e33ff */
[----:B------:R-:W-:-:S05]  /*08c0*/  IADD3 R15, PT, PT, -R13, RZ, RZ ;  /* 0x000000ff0d0f7210 */ /* 0x000fca0007ffe1ff */
[----:B------:R-:W-:Y:S02]  /*08d0*/  IMAD R15, R0, R15, R11 ;  /* 0x0000000f000f7224 */ /* 0x000fe400078e020b */
[----:B----4-:R-:W-:-:S03]  /*08e0*/  IMAD.IADD R13, R8, 0x1, R13 ;  /* 0x00000001080d7824 */ /* 0x010fc600078e020d */
[----:B---3--:R-:W-:-:S05]  /*08f0*/  IADD3 R15, PT, PT, R10, R15, RZ ;  /* 0x0000000f0a0f7210 */ /* 0x008fca0007ffe0ff */
[----:B------:R-:W-:-:S07]  /*0900*/  IMAD R15, R0, R13, R15 ;  /* 0x0000000d000f7224 */ /* 0x000fce00078e020f */
.L_x_7:
[----:B------:R-:W-:Y:S05]  /*0910*/  BSYNC.RECONVERGENT B0 ;  /* 0x0000000000007941 */ /* 0x000fea0003800200 */
.L_x_6:
[----:B------:R-:W-:-:S04]  /*0920*/  IMAD.SHL.U32 R13, R15, 0x2, RZ ;  /* 0x000000020f0d7824 */ /* 0x000fc800078e00ff */
[----:B------:R-:W-:-:S05]  /*0930*/  IMAD.WIDE R12, R13, 0x4, R4 ;  /* 0x000000040d0c7825 */ /* 0x000fca00078e0204 */
[----:B------:R-:W2:Y:S01]  /*0940*/  LDG.E R17, desc[UR4][R12.64] ;  /* 0x000000040c117981 */ /* 0x000ea2000c1e1900 */
[----:B------:R-:W-:Y:S01]  /*0950*/  BSSY.RECONVERGENT B0, `(.L_x_8) ;  /* 0x0000011000007945 */ /* 0x000fe20003800200 */
[----:B--2---:R-:W-:-:S13]  /*0960*/  ISETP.NE.AND P0, PT, R17, -0x1, PT ;  /* 0xffffffff1100780c */ /* 0x004fda0003f05270 */
[----:B------:R0:W-:Y:S01]  /*0970*/  @!P0 STG.E desc[UR4][R6.64], R15 ;  /* 0x0000000f06008986 */ /* 0x0001e2000c101904 */
[----:B------:R-:W-:Y:S01]  /*0980*/  @!P0 MOV R11, R15 ;  /* 0x0000000f000b8202 */ /* 0x000fe20000000f00 */
[----:B------:R-:W-:Y:S06]  /*0990*/  @!P0 BRA `(.L_x_9) ;  /* 0x0000000000308947 */ /* 0x000fec0003800000 */
[----:B------:R-:W-:-:S04]  /*09a0*/  IMAD.SHL.U32 R13, R17, 0x2, RZ ;  /* 0x00000002110d7824 */ /* 0x000fc800078e00ff */
[----:B------:R-:W-:-:S06]  /*09b0*/  IMAD.WIDE R4, R13, 0x4, R4 ;  /* 0x000000040d047825 */ /* 0x000fcc00078e0204 */
[----:B------:R-:W2:Y:S02]  /*09c0*/  LDG.E R4, desc[UR4][R4.64] ;  /* 0x0000000404047981 */ /* 0x000ea4000c1e1900 */
[----:B--2---:R-:W-:-:S13]  /*09d0*/  ISETP.NE.AND P0, PT, R4, -0x1, PT ;  /* 0xffffffff0400780c */ /* 0x004fda0003f05270 */
[----:B------:R1:W-:Y:S01]  /*09e0*/  @!P0 STG.E desc[UR4][R6.64], R17 ;  /* 0x0000001106008986 */ /* 0x0003e2000c101904 */
[----:B------:R-:W-:Y:S01]  /*09f0*/  @!P0 MOV R11, R17 ;  /* 0x00000011000b8202 */ /* 0x000fe20000000f00 */
[----:B------:R-:W-:Y:S06]  /*0a00*/  @!P0 BRA `(.L_x_9) ;  /* 0x0000000000148947 */ /* 0x000fec0003800000 */
[----:B------:R-:W-:-:S06]  /*0a10*/  IMAD.WIDE R4, R9, 0x4, R2 ;  /* 0x0000000409047825 */ /* 0x000fcc00078e0202 */
[----:B------:R-:W2:Y:S02]  /*0a20*/  LDG.E R4, desc[UR4][R4.64] ;  /* 0x0000000404047981 */ /* 0x000ea4000c1e1900 */
[----:B--2---:R-:W-:-:S13]  /*0a30*/  ISETP.NE.AND P0, PT, R4, -0x1, PT ;  /* 0xffffffff0400780c */ /* 0x004fda0003f05270 */
[----:B------:R2:W-:Y:S01]  /*0a40*/  @P0 STG.E desc[UR4][R6.64], R17 ;  /* 0x0000001106000986 */ /* 0x0005e2000c101904 */
[----:B------:R-:W-:-:S07]  /*0a50*/  @P0 IMAD.MOV.U32 R11, RZ, RZ, R17 ;  /* 0x000000ffff0b0224 */ /* 0x000fce00078e0011 */
.L_x_9:
[----:B------:R-:W-:Y:S05]  /*0a60*/  BSYNC.RECONVERGENT B0 ;  /* 0x0000000000007941 */ /* 0x000fea0003800200 */
.L_x_8:
[----:B------:R-:W-:-:S06]  /*0a70*/  IMAD.WIDE R2, R11, 0x4, R2 ;  /* 0x000000040b027825 */ /* 0x000fcc00078e0202 */
[----:B------:R-:W3:Y:S02]  /*0a80*/  LDG.E R2, desc[UR4][R2.64] ;  /* 0x0000000402027981 */ /* 0x000ee4000c1e1900 */
[----:B---3--:R-:W-:-:S13]  /*0a90*/  ISETP.NE.AND P0, PT, R2, -0x1, PT ;  /* 0xffffffff0200780c */ /* 0x008fda0003f05270 */
[----:B------:R-:W-:Y:S05]  /*0aa0*/  @!P0 EXIT ;  /* 0x000000000000894d */ /* 0x000fea0003800000 */
[----:B------:R-:W3:Y:S02]  /*0ab0*/  LDC.64 R2, c[0x0][0x388] ;  /* 0x0000e200ff027b82 */ /* 0x000ee40000000a00 */
[----:B---3--:R-:W3:Y:S02]  /*0ac0*/  LDG.E R0, desc[UR4][R2.64] ;  /* 0x0000000402007981 */ /* 0x008ee4000c1e1900 */
[----:B---3--:R-:W-:-:S05]  /*0ad0*/  IADD3 R5, PT, PT, R0, 0x1, RZ ;  /* 0x0000000100057810 */ /* 0x008fca0007ffe0ff */
[----:B------:R-:W-:Y:S01]  /*0ae0*/  STG.E desc[UR4][R2.64], R5 ;  /* 0x0000000502007986 */ /* 0x000fe2000c101904 */
[----:B------:R-:W-:Y:S05]  /*0af0*/  EXIT ;  /* 0x000000000000794d */ /* 0x000fea0003800000 */
.L_x_10:
        /* <DEDUP_REMOVED lines=16> */
.L_x_213:


//--------------------- .text._Z24copyDeviceVarToDeviceMemPiS_ --------------------------
	.section	.text._Z24copyDeviceVarToDeviceMemPiS_,"ax",@progbits
	.align	128
        .global         _Z24copyDeviceVarToDeviceMemPiS_
        .type           _Z24copyDeviceVarToDeviceMemPiS_,@function
        .size           _Z24copyDeviceVarToDeviceMemPiS_,(.L_x_214 - _Z24copyDeviceVarToDeviceMemPiS_)
        .other          _Z24copyDeviceVarToDeviceMemPiS_,@"STO_CUDA_ENTRY STV_DEFAULT"
_Z24copyDeviceVarToDeviceMemPiS_:
.text._Z24copyDeviceVarToDeviceMemPiS_:
[----:B------:R-:W-:Y:S01]  /*0000*/  LDC R1, c[0x0][0x37c] ;  /* 0x0000df00ff017b82 */ /* 0x000fe20000000800 */
[----:B------:R-:W0:Y:S02]  /*0010*/  S2R R0, SR_TID.X ;  /* 0x0000000000007919 */ /* 0x000e240000002100 */
[----:B0-----:R-:W-:-:S13]  /*0020*/  ISETP.NE.AND P0, PT, R0, RZ, PT ;  /* 0x000000ff0000720c */ /* 0x001fda0003f05270 */
[----:B------:R-:W-:Y:S05]  /*0030*/  @P0 EXIT ;  /* 0x000000000000094d */ /* 0x000fea0003800000 */
[----:B------:R-:W0:Y:S01]  /*0040*/  LDC.64 R2, c[0x4][0xa0] ;  /* 0x01002800ff027b82 */ /* 0x000e220000000a00 */
[----:B------:R-:W0:Y:S02]  /*0050*/  LDCU.64 UR4, c[0x0][0x358] ;  /* 0x00006b00ff0477ac */ /* 0x000e240008000a00 */
[----:B0-----:R-:W2:Y:S05]  /*0060*/  LDG.E.64 R2, desc[UR4][R2.64] ;  /* 0x0000000402027981 */ /* 0x001eaa000c1e1b00 */
[----:B------:R-:W0:Y:S08]  /*0070*/  LDC.64 R4, c[0x0][0x380] ;  /* 0x0000e000ff047b82 */ /* 0x000e300000000a00 */
[----:B------:R-:W1:Y:S01]  /*0080*/  LDC.64 R6, c[0x4][0xa8] ;  /* 0x01002a00ff067b82 */ /* 0x000e620000000a00 */
[----:B--2---:R-:W0:Y:S04]  /*0090*/  LDG.E R11, desc[UR4][R2.64] ;  /* 0x00000004020b7981 */ /* 0x004e28000c1e1900 */
[----:B0-----:R-:W-:Y:S04]  /*00a0*/  STG.E desc[UR4][R4.64], R11 ;  /* 0x0000000b04007986 */ /* 0x001fe8000c101904 */
[----:B-1----:R-:W2:Y:S01]  /*00b0*/  LDG.E.64 R6, desc[UR4][R6.64] ;  /* 0x0000000406067981 */ /* 0x002ea2000c1e1b00 */
[----:B------:R-:W0:Y:S03]  /*00c0*/  LDC.64 R8, c[0x0][0x388] ;  /* 0x0000e200ff087b82 */ /* 0x000e260000000a00 */
[----:B--2---:R-:W0:Y:S04]  /*00d0*/  LDG.E R13, desc[UR4][R6.64] ;  /* 0x00000004060d7981 */ /* 0x004e28000c1e1900 */
[----:B0-----:R-:W-:Y:S01]  /*00e0*/  STG.E desc[UR4][R8.64], R13 ;  /* 0x0000000d08007986 */ /* 0x001fe2000c101904 */
[----:B------:R-:W-:Y:S05]  /*00f0*/  EXIT ;  /* 0x000000000000794d */ /* 0x000fea0003800000 */
.L_x_11:
        /* <DEDUP_REMOVED lines=16> */
.L_x_214:


//--------------------- .text._Z9addKernelPi      --------------------------
	.section	.text._Z9addKernelPi,"ax",@progbits
	.align	128
        .global         _Z9addKernelPi
        .type           _Z9addKernelPi,@function
        .size           _Z9addKernelPi,(.L_x_215 - _Z9addKernelPi)
        .other          _Z9addKernelPi,@"STO_CUDA_ENTRY STV_DEFAULT"
_Z9addKernelPi:
.text._Z9addKernelPi:
[----:B------:R-:W-:Y:S01]  /*0000*/  LDC R1, c[0x0][0x37c] ;  /* 0x0000df00ff017b82 */ /* 0x000fe20000000800 */
[----:B------:R-:W0:Y:S07]  /*0010*/  S2R R0, SR_TID.X ;  /* 0x0000000000007919 */ /* 0x000e2e0000002100 */
[----:B------:R-:W0:Y:S08]  /*0020*/  S2UR UR4, SR_CTAID.X ;  /* 0x00000000000479c3 */ /* 0x000e300000002500 */
[----:B------:R-:W0:Y:S02]  /*0030*/  LDC R3, c[0x0][0x360] ;  /* 0x0000d800ff037b82 */ /* 0x000e240000000800 */
[----:B0-----:R-:W-:-:S05]  /*0040*/  IMAD R0, R3, UR4, R0 ;  /* 0x0000000403007c24 */ /* 0x001fca000f8e0200 */
[----:B------:R-:W-:-:S13]  /*0050*/  ISETP.GT.AND P0, PT, R0, 0x14, PT ;  /* 0x000000140000780c */ /* 0x000fda0003f04270 */
[----:B------:R-:W-:Y:S05]  /*0060*/  @P0 EXIT ;  /* 0x000000000000094d */ /* 0x000fea0003800000 */
[----:B------:R-:W0:Y:S01]  /*0070*/  S2R R0, SR_LANEID ;  /* 0x0000000000007919 */ /* 0x000e220000000000 */
[----:B------:R-:W1:Y:S01]  /*0080*/  LDC.64 R2, c[0x0][0x380] ;  /* 0x0000e000ff027b82 */ /* 0x000e620000000a00 */
[----:B------:R-:W-:Y:S01]  /*0090*/  VOTEU.ANY UR6, UPT, PT ;  /* 0x0000000000067886 */ /* 0x000fe200038e0100 */
[----:B------:R-:W1:Y:S01]  /*00a0*/  LDCU.64 UR4, c[0x0][0x358] ;  /* 0x00006b00ff0477ac */ /* 0x000e620008000a00 */
[----:B------:R-:W1:Y:S01]  /*00b0*/  POPC R5, UR6 ;  /* 0x0000000600057d09 */ /* 0x000e620008000000 */
[----:B------:R-:W-:-:S06]  /*00c0*/  UFLO.U32 UR7, UR6 ;  /* 0x00000006000772bd */ /* 0x000fcc00080e0000 */
[----:B0-----:R-:W-:-:S13]  /*00d0*/  ISETP.EQ.U32.AND P0, PT, R0, UR7, PT ;  /* 0x0000000700007c0c */ /* 0x001fda000bf02070 */
[----:B-1----:R-:W-:Y:S01]  /*00e0*/  @P0 REDG.E.ADD.STRONG.GPU desc[UR4][R2.64], R5 ;  /* 0x000000050200098e */ /* 0x002fe2000c12e104 */
[----:B------:R-:W-:Y:S05]  /*00f0*/  EXIT ;  /* 0x000000000000794d */ /* 0x000fea0003800000 */
.L_x_12:
        /* <DEDUP_REMOVED lines=16> */
.L_x_215:


//--------------------- .text._Z18fix_maxi_critical2i --------------------------
	.section	.text._Z18fix_maxi_critical2i,"ax",@progbits
	.align	128
        .global         _Z18fix_maxi_critical2i
        .type           _Z18fix_maxi_critical2i,@function
        .size           _Z18fix_maxi_critical2i,(.L_x_216 - _Z18fix_maxi_critical2i)
        .other          _Z18fix_maxi_critical2i,@"STO_CUDA_ENTRY STV_DEFAULT"
_Z18fix_maxi_critical2i:
.text._Z18fix_maxi_critical2i:
[----:B------:R-:W-:Y:S08]  /*0000*/  LDC R1, c[0x0][0x37c] ;  /* 0x0000df00ff017b82 */ /* 0x000ff00000000800 */
[----:B------:R-:W0:Y:S01]  /*0010*/  LDC.64 R2, c[0x4][0x58] ;  /* 0x01001600ff027b82 */ /* 0x000e220000000a00 */
[----:B------:R-:W0:Y:S01]  /*0020*/  LDCU.64 UR4, c[0x0][0x358] ;  /* 0x00006b00ff0477ac */ /* 0x000e220008000a00 */
[----:B------:R-:W1:Y:S06]  /*0030*/  S2R R0, SR_TID.X ;  /* 0x0000000000007919 */ /* 0x000e6c0000002100 */
[----:B------:R-:W1:Y:S08]  /*0040*/  S2UR UR6, SR_CTAID.X ;  /* 0x00000000000679c3 */ /* 0x000e700000002500 */
[----:B------:R-:W1:Y:S01]  /*0050*/  LDC R5, c[0x0][0x360] ;  /* 0x0000d800ff057b82 */ /* 0x000e620000000800 */
[----:B0-----:R-:W2:Y:S07]  /*0060*/  LDG.E R2, desc[UR4][R2.64] ;  /* 0x0000000402027981 */ /* 0x001eae000c1e1900 */
[----:B------:R-:W0:Y:S01]  /*0070*/  LDC R4, c[0x0][0x380] ;  /* 0x0000e000ff047b82 */ /* 0x000e220000000800 */
[----:B-1----:R-:W-:-:S05]  /*0080*/  IMAD R5, R5, UR6, R0 ;  /* 0x0000000605057c24 */ /* 0x002fca000f8e0200 */
[----:B--2---:R-:W-:-:S04]  /*0090*/  ISETP.GE.AND P0, PT, R5, R2, PT ;  /* 0x000000020500720c */ /* 0x004fc80003f06270 */
[----:B0-----:R-:W-:-:S13]  /*00a0*/  ISETP.NE.OR P0, PT, R4, RZ, P0 ;  /* 0x000000ff0400720c */ /* 0x001fda0000705670 */
[----:B------:R-:W-:Y:S05]  /*00b0*/  @P0 BRA `(.L_x_13) ;  /* 0x0000001400f00947 */ /* 0x000fea0003800000 */
[----:B------:R-:W0:Y:S02]  /*00c0*/  LDC.64 R2, c[0x4][0x30] ;  /* 0x01000c00ff027b82 */ /* 0x000e240000000a00 */
[----:B0-----:R-:W2:Y:S06]  /*00d0*/  LDG.E.64 R2, desc[UR4][R2.64] ;  /* 0x0000000402027981 */ /* 0x001eac000c1e1b00 */
[----:B------:R-:W0:Y:S02]  /*00e0*/  LDC.64 R6, c[0x4][0x80] ;  /* 0x01002000ff067b82 */ /* 0x000e240000000a00 */
[----:B0-----:R-:W3:Y:S01]  /*00f0*/  LDG.E.64 R6, desc[UR4][R6.64] ;  /* 0x0000000406067981 */ /* 0x001ee2000c1e1b00 */
[----:B--2---:R-:W-:-:S05]  /*0100*/  IMAD.WIDE R4, R5, 0x4, R2 ;  /* 0x0000000405047825 */ /* 0x004fca00078e0202 */
[----:B------:R-:W3:Y:S02]  /*0110*/  LDG.E R0, desc[UR4][R4.64] ;  /* 0x0000000404007981 */ /* 0x000ee4000c1e1900 */
[----:B---3--:R-:W-:-:S06]  /*0120*/  IMAD.WIDE R12, R0, 0x4, R6 ;  /* 0x00000004000c7825 */ /* 0x008fcc00078e0206 */
[----:B------:R-:W2:Y:S02]  /*0130*/  LDG.E R12, desc[UR4][R12.64] ;  /* 0x000000040c0c7981 */ /* 0x000ea4000c1e1900 */
[----:B--2---:R-:W-:-:S13]  /*0140*/  ISETP.NE.AND P0, PT, R12, -0x1, PT ;  /* 0xffffffff0c00780c */ /* 0x004fda0003f05270 */
[----:B------:R-:W-:Y:S05]  /*0150*/  @!P0 BRA `(.L_x_14) ;  /* 0x00000010002c8947 */ /* 0x000fea0003800000 */
[----:B------:R-:W0:Y:S08]  /*0160*/  LDC.64 R10, c[0x4][0x28] ;  /* 0x01000a00ff0a7b82 */ /* 0x000e300000000a00 */
[----:B------:R-:W1:Y:S01]  /*0170*/  LDC.64 R4, c[0x4][0x98] ;  /* 0x01002600ff047b82 */ /* 0x000e620000000a00 */
[----:B0-----:R-:W2:Y:S04]  /*0180*/  LDG.E.64 R6, desc[UR4][R10.64] ;  /* 0x000000040a067981 */ /* 0x001ea8000c1e1b00 */
[----:B-1----:R-:W3:Y:S01]  /*0190*/  LDG.E.64 R4, desc[UR4][R4.64] ;  /* 0x0000000404047981 */ /* 0x002ee2000c1e1b00 */
[----:B------:R-:W-:-:S02]  /*01a0*/  IMAD R3, R0, 0x6, RZ ;  /* 0x0000000600037824 */ /* 0x000fc400078e02ff */
[----:B------:R-:W-:Y:S02]  /*01b0*/  VIADD R9, R12, 0xffffffff ;  /* 0xffffffff0c097836 */ /* 0x000fe40000000000 */
[----:B--2---:R-:W-:-:S05]  /*01c0*/  IMAD.WIDE R6, R3, 0x4, R6 ;  /* 0x0000000403067825 */ /* 0x004fca00078e0206 */
[----:B------:R-:W2:Y:S01]  /*01d0*/  LDG.E R8, desc[UR4][R6.64] ;  /* 0x0000000406087981 */ /* 0x000ea2000c1e1900 */
[----:B---3--:R-:W-:-:S06]  /*01e0*/  IMAD.WIDE R2, R0, 0x8, R4 ;  /* 0x0000000800027825 */ /* 0x008fcc00078e0204 */
[----:B------:R-:W5:Y:S01]  /*01f0*/  LDG.E.64 R2, desc[UR4][R2.64] ;  /* 0x0000000402027981 */ /* 0x000f62000c1e1b00 */
[----:B------:R-:W-:Y:S01]  /*0200*/  ISETP.GT.U32.AND P1, PT, R9, 0x5, PT ;  /* 0x000000050900780c */ /* 0x000fe20003f24070 */
[----:B------:R-:W-:Y:S01]  /*0210*/  BSSY.RECONVERGENT B0, `(.L_x_15) ;  /* 0x0000027000007945 */ /* 0x000fe20003800200 */
[----:B------:R-:W-:Y:S01]  /*0220*/  IMAD.MOV.U32 R29, RZ, RZ, -0x1 ;  /* 0xffffffffff1d7424 */ /* 0x000fe200078e00ff */
[----:B--2---:R-:W-:-:S10]  /*0230*/  ISETP.NE.AND P0, PT, R8, -0x1, PT ;  /* 0xffffffff0800780c */ /* 0x004fd40003f05270 */
[----:B------:R-:W-:Y:S05]  /*0240*/  @P1 BRA `(.L_x_16) ;  /* 0x00000000008c1947 */ /* 0x000fea0003800000 */
[----:B------:R-:W0:Y:S08]  /*0250*/  LDC.64 R16, c[0x4][0x18] ;  /* 0x01000600ff107b82 */ /* 0x000e300000000a00 */
[----:B------:R-:W1:Y:S01]  /*0260*/  LDC.64 R18, c[0x4][0xb8] ;  /* 0x01002e00ff127b82 */ /* 0x000e620000000a00 */
[----:B0-----:R0:W2:Y:S01]  /*0270*/  LDG.E R29, desc[UR4][R16.64] ;  /* 0x00000004101d7981 */ /* 0x0010a2000c1e1900 */
[----:B-1----:R-:W-:-:S05]  /*0280*/  IMAD.WIDE.U32 R18, R9, 0x8, R18 ;  /* 0x0000000809127825 */ /* 0x002fca00078e0012 */
[----:B------:R-:W3:Y:S04]  /*0290*/  LDG.E R9, desc[UR4][R18.64] ;  /* 0x0000000412097981 */ /* 0x000ee8000c1e1900 */
[----:B------:R-:W4:Y:S01]  /*02a0*/  LDG.E R10, desc[UR4][R18.64+0x4] ;  /* 0x00000404120a7981 */ /* 0x000f22000c1e1900 */
[----:B0-----:R-:W-:Y:S02]  /*02b0*/  IABS R16, R0 ;  /* 0x0000000000107213 */ /* 0x001fe40000000000 */
[-C--:B--2---:R-:W-:Y:S02]  /*02c0*/  IABS R20, R29.reuse ;  /* 0x0000001d00147213 */ /* 0x084fe40000000000 */
[----:B------:R-:W-:Y:S02]  /*02d0*/  IABS R17, R29 ;  /* 0x0000001d00117213 */ /* 0x000fe40000000000 */
[----:B------:R-:W0:Y:S08]  /*02e0*/  I2F.RP R11, R20 ;  /* 0x00000014000b7306 */ /* 0x000e300000209400 */
[----:B0-----:R-:W0:Y:S02]  /*02f0*/  MUFU.RCP R11, R11 ;  /* 0x0000000b000b7308 */ /* 0x001e240000001000 */
[----:B0-----:R-:W-:-:S02]  /*0300*/  IADD3 R14, PT, PT, R11, 0xffffffe, RZ ;  /* 0x0ffffffe0b0e7810 */ /* 0x001fc40007ffe0ff */
[----:B------:R-:W-:-:S04]  /*0310*/  IADD3 R11, PT, PT, RZ, -R17, RZ ;  /* 0x80000011ff0b7210 */ /* 0x000fc80007ffe0ff */
[----:B------:R0:W1:Y:S02]  /*0320*/  F2I.FTZ.U32.TRUNC.NTZ R15, R14 ;  /* 0x0000000e000f7305 */ /* 0x000064000021f000 */
[----:B0-----:R-:W-:Y:S02]  /*0330*/  IMAD.MOV.U32 R14, RZ, RZ, RZ ;  /* 0x000000ffff0e7224 */ /* 0x001fe400078e00ff */
[----:B-1----:R-:W-:-:S04]  /*0340*/  IMAD.MOV R13, RZ, RZ, -R15 ;  /* 0x000000ffff0d7224 */ /* 0x002fc800078e0a0f */
[----:B------:R-:W-:-:S04]  /*0350*/  IMAD R13, R13, R20, RZ ;  /* 0x000000140d0d7224 */ /* 0x000fc800078e02ff */
[----:B------:R-:W-:-:S06]  /*0360*/  IMAD.HI.U32 R15, R15, R13, R14 ;  /* 0x0000000d0f0f7227 */ /* 0x000fcc00078e000e */
[----:B------:R-:W-:-:S04]  /*0370*/  IMAD.HI.U32 R15, R15, R16, RZ ;  /* 0x000000100f0f7227 */ /* 0x000fc800078e00ff */
[----:B------:R-:W-:-:S05]  /*0380*/  IMAD R11, R15, R11, R16 ;  /* 0x0000000b0f0b7224 */ /* 0x000fca00078e0210 */
[----:B------:R-:W-:-:S13]  /*0390*/  ISETP.GT.U32.AND P3, PT, R20, R11, PT ;  /* 0x0000000b1400720c */ /* 0x000fda0003f64070 */
[----:B------:R-:W-:Y:S02]  /*03a0*/  @!P3 IMAD.IADD R11, R11, 0x1, -R20 ;  /* 0x000000010b0bb824 */ /* 0x000fe400078e0a14 */
[----:B------:R-:W-:Y:S01]  /*03b0*/  @!P3 VIADD R15, R15, 0x1 ;  /* 0x000000010f0fb836 */ /* 0x000fe20000000000 */
[----:B------:R-:W-:Y:S02]  /*03c0*/  ISETP.NE.AND P3, PT, R29, RZ, PT ;  /* 0x000000ff1d00720c */ /* 0x000fe40003f65270 */
[----:B------:R-:W-:Y:S02]  /*03d0*/  ISETP.GE.U32.AND P1, PT, R11, R20, PT ;  /* 0x000000140b00720c */ /* 0x000fe40003f26070 */
[----:B------:R-:W-:-:S04]  /*03e0*/  LOP3.LUT R11, R0, R29, RZ, 0x3c, !PT ;  /* 0x0000001d000b7212 */ /* 0x000fc800078e3cff */
[----:B------:R-:W-:-:S07]  /*03f0*/  ISETP.GE.AND P2, PT, R11, RZ, PT ;  /* 0x000000ff0b00720c */ /* 0x000fce0003f46270 */
[----:B------:R-:W-:-:S06]  /*0400*/  @P1 IADD3 R15, PT, PT, R15, 0x1, RZ ;  /* 0x000000010f0f1810 */ /* 0x000fcc0007ffe0ff */
[----:B------:R-:W-:Y:S01]  /*0410*/  @!P2 IMAD.MOV R15, RZ, RZ, -R15 ;  /* 0x000000ffff0fa224 */ /* 0x000fe200078e0a0f */
[----:B------:R-:W-:-:S04]  /*0420*/  @!P3 LOP3.LUT R15, RZ, R29, RZ, 0x33, !PT ;  /* 0x0000001dff0fb212 */ /* 0x000fc800078e33ff */
[----:B---3--:R-:W-:Y:S01]  /*0430*/  IADD3 R14, PT, PT, R9, R15, RZ ;  /* 0x0000000f090e7210 */ /* 0x008fe20007ffe0ff */
[----:B------:R-:W-:-:S04]  /*0440*/  IMAD.MOV R11, RZ, RZ, -R15 ;  /* 0x000000ffff0b7224 */ /* 0x000fc800078e0a0f */
[----:B------:R-:W-:-:S04]  /*0450*/  IMAD R11, R29, R11, R0 ;  /* 0x0000000b1d0b7224 */ /* 0x000fc800078e0200 */
[----:B----4-:R-:W-:-:S04]  /*0460*/  IMAD.IADD R10, R10, 0x1, R11 ;  /* 0x000000010a0a7824 */ /* 0x010fc800078e020b */
[----:B------:R-:W-:-:S07]  /*0470*/  IMAD R29, R29, R14, R10 ;  /* 0x0000000e1d1d7224 */ /* 0x000fce00078e020a */
.L_x_16:
[----:B------:R-:W-:Y:S05]  /*0480*/  BSYNC.RECONVERGENT B0 ;  /* 0x0000000000007941 */ /* 0x000fea0003800200 */
.L_x_15:
[----:B------:R-:W-:Y:S01]  /*0490*/  BSSY.RECONVERGENT B0, `(.L_x_17) ;  /* 0x0000046000007945 */ /* 0x000fe20003800200 */
[----:B------:R-:W-:-:S03]  /*04a0*/  IMAD.MOV.U32 R28, RZ, RZ, R29 ;  /* 0x000000ffff1c7224 */ /* 0x000fc600078e001d */
[----:B------:R-:W-:Y:S05]  /*04b0*/  @!P0 BRA `(.L_x_18) ;  /* 0x00000004000c8947 */ /* 0x000fea0003800000 */
[C---:B------:R-:W-:Y:S01]  /*04c0*/  IMAD.WIDE R10, R8.reuse, 0x8, R4 ;  /* 0x00000008080a7825 */ /* 0x040fe200078e0204 */
[----:B------:R-:W2:Y:S05]  /*04d0*/  LDG.E R13, desc[UR4][R6.64+0x4] ;  /* 0x00000404060d7981 */ /* 0x000eaa000c1e1900 */
[----:B------:R-:W3:Y:S01]  /*04e0*/  LDG.E.64 R10, desc[UR4][R10.64] ;  /* 0x000000040a0a7981 */ /* 0x000ee2000c1e1b00 */
[----:B------:R-:W-:Y:S01]  /*04f0*/  UMOV UR6, 0xffffffff ;  /* 0xffffffff00067882 */ /* 0x000fe20000000000 */
[----:B------:R-:W-:Y:S01]  /*0500*/  UMOV UR7, 0x7fefffff ;  /* 0x7fefffff00077882 */ /* 0x000fe20000000000 */
[----:B------:R-:W-:Y:S02]  /*0510*/  ISETP.NE.AND P1, PT, R8, R29, PT ;  /* 0x0000001d0800720c */ /* 0x000fe40003f25270 */
[----:B--2---:R-:W-:Y:S01]  /*0520*/  ISETP.NE.AND P2, PT, R13, -0x1, PT ;  /* 0xffffffff0d00780c */ /* 0x004fe20003f45270 */
[----:B---3--:R-:W-:Y:S01]  /*0530*/  DSETP.GT.AND P0, PT, R10, -UR6, PT ;  /* 0x800000060a007e2a */ /* 0x008fe2000bf04000 */
[----:B------:R-:W-:-:S02]  /*0540*/  FSEL R14, R10, -QNAN , P1 ;  /* 0xffffffff0a0e7808 */ /* 0x000fc40000800000 */
[----:B------:R-:W-:-:S03]  /*0550*/  FSEL R9, R11, -QNAN , P1 ;  /* 0xffefffff0b097808 */ /* 0x000fc60000800000 */
[----:B-----5:R-:W-:-:S06]  /*0560*/  DSETP.LT.AND P0, PT, R10, R2, P0 ;  /* 0x000000020a00722a */ /* 0x020fcc0000701000 */
[----:B------:R-:W-:Y:S02]  /*0570*/  SEL R28, R8, R29, P0 ;  /* 0x0000001d081c7207 */ /* 0x000fe40000000000 */
[----:B------:R-:W-:Y:S02]  /*0580*/  FSEL R14, R14, -QNAN , P0 ;  /* 0xffffffff0e0e7808 */ /* 0x000fe40000000000 */
[----:B------:R-:W-:Y:S01]  /*0590*/  FSEL R15, R9, -QNAN , P0 ;  /* 0xffefffff090f7808 */ /* 0x000fe20000000000 */
[----:B------:R-:W-:Y:S06]  /*05a0*/  @!P2 BRA `(.L_x_18) ;  /* 0x0000000000d0a947 */ /* 0x000fec0003800000 */
[----:B------:R-:W-:Y:S01]  /*05b0*/  IMAD.WIDE R8, R13, 0x8, R4 ;  /* 0x000000080d087825 */ /* 0x000fe200078e0204 */
[----:B------:R-:W2:Y:S05]  /*05c0*/  LDG.E R17, desc[UR4][R6.64+0x8] ;  /* 0x0000080406117981 */ /* 0x000eaa000c1e1900 */
[----:B------:R-:W3:Y:S01]  /*05d0*/  LDG.E.64 R8, desc[UR4][R8.64] ;  /* 0x0000000408087981 */ /* 0x000ee2000c1e1b00 */
[----:B--2---:R-:W-:Y:S01]  /*05e0*/  ISETP.NE.AND P1, PT, R17, -0x1, PT ;  /* 0xffffffff1100780c */ /* 0x004fe20003f25270 */
[----:B---3--:R-:W-:-:S06]  /*05f0*/  DSETP.GT.AND P0, PT, R8, R14, PT ;  /* 0x0000000e0800722a */ /* 0x008fcc0003f04000 */
[----:B------:R-:W-:-:S06]  /*0600*/  DSETP.LT.AND P0, PT, R8, R2, P0 ;  /* 0x000000020800722a */ /* 0x000fcc0000701000 */
[----:B------:R-:W-:-:S04]  /*0610*/  ISETP.NE.AND P0, PT, R13, R29, P0 ;  /* 0x0000001d0d00720c */ /* 0x000fc80000705270 */
[----:B------:R-:W-:Y:S02]  /*0620*/  FSEL R10, R8, R14, P0 ;  /* 0x0000000e080a7208 */ /* 0x000fe40000000000 */
[----:B------:R-:W-:Y:S02]  /*0630*/  FSEL R11, R9, R15, P0 ;  /* 0x0000000f090b7208 */ /* 0x000fe40000000000 */
[----:B------:R-:W-:Y:S01]  /*0640*/  SEL R28, R13, R28, P0 ;  /* 0x0000001c0d1c7207 */ /* 0x000fe20000000000 */
        /* <DEDUP_REMOVED lines=23> */
[----:B------:R-:W2:Y:S01]  /*07c0*/  LDG.E R13, desc[UR4][R6.64+0x14] ;  /* 0x00001404060d7981 */ /* 0x000ea2000c1e1900 */
[----:B------:R-:W-:-:S06]  /*07d0*/  IMAD.WIDE R10, R17, 0x8, R4 ;  /* 0x00000008110a7825 */ /* 0x000fcc00078e0204 */
[----:B------:R-:W3:Y:S01]  /*07e0*/  LDG.E.64 R10, desc[UR4][R10.64] ;  /* 0x000000040a0a7981 */ /* 0x000ee2000c1e1b00 */
[----:B--2---:R-:W-:-:S13]  /*07f0*/  ISETP.NE.AND P1, PT, R13, -0x1, PT ;  /* 0xffffffff0d00780c */ /* 0x004fda0003f25270 */
[----:B------:R-:W-:-:S06]  /*0800*/  @P1 IMAD.WIDE R14, R13, 0x8, R4 ;  /* 0x000000080d0e1825 */ /* 0x000fcc00078e0204 */
[----:B------:R-:W2:Y:S01]  /*0810*/  @P1 LDG.E.64 R14, desc[UR4][R14.64] ;  /* 0x000000040e0e1981 */ /* 0x000ea2000c1e1b00 */
[----:B---3--:R-:W-:-:S06]  /*0820*/  DSETP.GT.AND P0, PT, R10, R8, PT ;  /* 0x000000080a00722a */ /* 0x008fcc0003f04000 */
[----:B------:R-:W-:-:S06]  /*0830*/  DSETP.LT.AND P0, PT, R10, R2, P0 ;  /* 0x000000020a00722a */ /* 0x000fcc0000701000 */
[----:B------:R-:W-:Y:S02]  /*0840*/  ISETP.NE.AND P3, PT, R17, R29, P0 ;  /* 0x0000001d1100720c */ /* 0x000fe40000765270 */
[----:B------:R-:W-:Y:S02]  /*0850*/  PLOP3.LUT P0, PT, PT, PT, PT, 0x80, 0x8 ;  /* 0x000000000008781c */ /* 0x000fe40003f0f070 */
[----:B------:R-:W-:Y:S02]  /*0860*/  FSEL R6, R10, R8, P3 ;  /* 0x000000080a067208 */ /* 0x000fe40001800000 */
[----:B------:R-:W-:Y:S02]  /*0870*/  FSEL R7, R11, R9, P3 ;  /* 0x000000090b077208 */ /* 0x000fe40001800000 */
[----:B------:R-:W-:Y:S02]  /*0880*/  SEL R28, R17, R28, P3 ;  /* 0x0000001c111c7207 */ /* 0x000fe40001800000 */
[----:B------:R-:W-:-:S04]  /*0890*/  @P1 ISETP.NE.AND P3, PT, R13, R29, PT ;  /* 0x0000001d0d00120c */ /* 0x000fc80003f65270 */
[----:B------:R-:W-:Y:S01]  /*08a0*/  @P1 SEL R13, R13, R28, P3 ;  /* 0x0000001c0d0d1207 */ /* 0x000fe20001800000 */
[----:B--2---:R-:W-:-:S06]  /*08b0*/  @P1 DSETP.GEU.AND P2, PT, R14, R2, PT ;  /* 0x000000020e00122a */ /* 0x004fcc0003f4e000 */
[----:B------:R-:W-:Y:S01]  /*08c0*/  @P1 PLOP3.LUT P0, PT, P2, PT, PT, 0x80, 0x8 ;  /* 0x000000000008181c */ /* 0x000fe2000170f070 */
[----:B------:R-:W-:-:S12]  /*08d0*/  @P1 DSETP.GT.AND P2, PT, R14, R6, PT ;  /* 0x000000060e00122a */ /* 0x000fd80003f44000 */
[----:B------:R-:W-:-:S07]  /*08e0*/  @!P0 SEL R28, R13, R28, P2 ;  /* 0x0000001c0d1c8207 */ /* 0x000fce0001000000 */
.L_x_18:
[----:B------:R-:W-:Y:S05]  /*08f0*/  BSYNC.RECONVERGENT B0 ;  /* 0x0000000000007941 */ /* 0x000fea0003800200 */
.L_x_17:
[----:B------:R-:W0:Y:S02]  /*0900*/  LDC.64 R22, c[0x4][RZ] ;  /* 0x01000000ff167b82 */ /* 0x000e240000000a00 */
[----:B0-----:R-:W2:Y:S01]  /*0910*/  LDG.E.64 R22, desc[UR4][R22.64] ;  /* 0x0000000416167981 */ /* 0x001ea2000c1e1b00 */
[----:B------:R-:W-:Y:S01]  /*0920*/  ISETP.GE.AND P0, PT, R0, R29, PT ;  /* 0x0000001d0000720c */ /* 0x000fe20003f06270 */
[----:B--2---:R-:W-:-:S04]  /*0930*/  IMAD.WIDE R6, R29, 0x8, R22 ;  /* 0x000000081d067825 */ /* 0x004fc800078e0216 */
[--C-:B------:R-:W-:Y:S02]  /*0940*/  IMAD.WIDE R24, R0, 0x8, R22.reuse ;  /* 0x0000000800187825 */ /* 0x100fe400078e0216 */
[----:B------:R-:W2:Y:S04]  /*0950*/  LDG.E.64 R6, desc[UR4][R6.64] ;  /* 0x0000000406067981 */ /* 0x000ea8000c1e1b00 */
[----:B------:R-:W2:Y:S01]  /*0960*/  LDG.E.64 R20, desc[UR4][R24.64] ;  /* 0x0000000418147981 */ /* 0x000ea2000c1e1b00 */
[----:B------:R-:W0:Y:S01]  /*0970*/  LDC.64 R18, c[0x4][0x78] ;  /* 0x01001e00ff127b82 */ /* 0x000e220000000a00 */
[----:B------:R-:W-:-:S05]  /*0980*/  IMAD.WIDE R8, R28, 0x8, R22 ;  /* 0x000000081c087825 */ /* 0x000fca00078e0216 */
[----:B------:R1:W5:Y:S04]  /*0990*/  LDG.E.64 R10, desc[UR4][R8.64] ;  /* 0x00000004080a7981 */ /* 0x000368000c1e1b00 */
[----:B0-----:R-:W5:Y:S01]  /*09a0*/  LDG.E.64 R18, desc[UR4][R18.64] ;  /* 0x0000000412127981 */ /* 0x001f62000c1e1b00 */
[----:B--2---:R-:W-:-:S06]  /*09b0*/  DSETP.NEU.OR P0, PT, R20, R6, P0 ;  /* 0x000000061400722a */ /* 0x004fcc000070d400 */
[----:B------:R-:W-:-:S14]  /*09c0*/  DSETP.GEU.AND P0, PT, R20, R6, P0 ;  /* 0x000000061400722a */ /* 0x000fdc000070e000 */
[----:B------:R-:W0:Y:S02]  /*09d0*/  @!P0 LDC.64 R14, c[0x4][0xa0] ;  /* 0x01002800ff0e8b82 */ /* 0x000e240000000a00 */
[----:B0-----:R-:W2:Y:S02]  /*09e0*/  @!P0 LDG.E.64 R14, desc[UR4][R14.64] ;  /* 0x000000040e0e8981 */ /* 0x001ea4000c1e1b00 */
[----:B--2---:R-:W-:-:S05]  /*09f0*/  @!P0 IMAD.WIDE R16, R0, 0x4, R14 ;  /* 0x0000000400108825 */ /* 0x004fca00078e020e */
[----:B------:R1:W-:Y:S01]  /*0a00*/  @!P0 STG.E desc[UR4][R16.64], R12 ;  /* 0x0000000c10008986 */ /* 0x0003e2000c101904 */
[----:B------:R-:W-:Y:S05]  /*0a10*/  @!P0 EXIT ;  /* 0x000000000000894d */ /* 0x000fea0003800000 */
[----:B-1---5:R-:W-:Y:S01]  /*0a20*/  DADD R12, R2, -R20 ;  /* 0x00000000020c7229 */ /* 0x022fe20000000814 */
[----:B------:R-:W-:Y:S01]  /*0a30*/  MOV R16, 0x97d889bc ;  /* 0x97d889bc00107802 */ /* 0x000fe20000000f00 */
[----:B------:R-:W-:-:S06]  /*0a40*/  IMAD.MOV.U32 R17, RZ, RZ, 0x3c9cd2b2 ;  /* 0x3c9cd2b2ff117424 */ /* 0x000fcc00078e00ff */
[----:B------:R-:W-:-:S08]  /*0a50*/  DADD R14, R18, -R12 ;  /* 0x00000000120e7229 */ /* 0x000fd0000000080c */
[----:B------:R-:W-:-:S08]  /*0a60*/  DMUL R14, R14, 0.5 ;  /* 0x3fe000000e0e7828 */ /* 0x000fd00000000000 */
[----:B------:R-:W-:-:S14]  /*0a70*/  DSETP.GE.AND P0, PT, R14, R16, PT ;  /* 0x000000100e00722a */ /* 0x000fdc0003f06000 */
[----:B------:R-:W-:Y:S05]  /*0a80*/  @!P0 BRA `(.L_x_19) ;  /* 0x0000000400a88947 */ /* 0x000fea0003800000 */
[----:B------:R-:W-:-:S14]  /*0a90*/  DSETP.NEU.AND P0, PT, R20, R6, PT ;  /* 0x000000061400722a */ /* 0x000fdc0003f0d000 */
[----:B------:R-:W-:Y:S05]  /*0aa0*/  @P0 BRA `(.L_x_20) ;  /* 0x00000000004c0947 */ /* 0x000fea0003800000 */
[----:B------:R-:W-:Y:S01]  /*0ab0*/  IMAD.MOV.U32 R4, RZ, RZ, -0x68277644 ;  /* 0x97d889bcff047424 */ /* 0x000fe200078e00ff */
[----:B------:R-:W-:Y:S01]  /*0ac0*/  MOV R5, 0x3cacd2b2 ;  /* 0x3cacd2b200057802 */ /* 0x000fe20000000f00 */
[----:B------:R-:W-:Y:S01]  /*0ad0*/  DADD R2, R12, R14 ;  /* 0x000000000c027229 */ /* 0x000fe2000000000e */
[----:B------:R-:W-:Y:S04]  /*0ae0*/  BSSY.RECONVERGENT B0, `(.L_x_21) ;  /* 0x0000009000007945 */ /* 0x000fe80003800200 */
[----:B------:R-:W-:-:S06]  /*0af0*/  DSETP.GE.AND P0, PT, R14, R4, PT ;  /* 0x000000040e00722a */ /* 0x000fcc0003f06000 */
[----:B------:R-:W-:-:S14]  /*0b00*/  DSETP.LEU.OR P0, PT, |R2|, R18, !P0 ;  /* 0x000000120200722a */ /* 0x000fdc000470b600 */
[----:B------:R-:W-:Y:S05]  /*0b10*/  @P0 BRA `(.L_x_22) ;  /* 0x0000000000140947 */ /* 0x000fea0003800000 */
.L_x_23:
[----:B------:R-:W-:-:S08]  /*0b20*/  DMUL R14, R14, 0.5 ;  /* 0x3fe000000e0e7828 */ /* 0x000fd00000000000 */
[----:B------:R-:W-:Y:S02]  /*0b30*/  DADD R2, R12, R14 ;  /* 0x000000000c027229 */ /* 0x000fe4000000000e */
[----:B------:R-:W-:-:S06]  /*0b40*/  DSETP.GE.AND P0, PT, R14, R4, PT ;  /* 0x000000040e00722a */ /* 0x000fcc0003f06000 */
[----:B------:R-:W-:-:S14]  /*0b50*/  DSETP.GT.AND P1, PT, |R2|, R18, PT ;  /* 0x000000120200722a */ /* 0x000fdc0003f24200 */
[----:B------:R-:W-:Y:S05]  /*0b60*/  @P0 BRA P1, `(.L_x_23) ;  /* 0xfffffffc00ec0947 */ /* 0x000fea000083ffff */
.L_x_22:
[----:B------:R-:W-:Y:S05]  /*0b70*/  BSYNC.RECONVERGENT B0 ;  /* 0x0000000000007941 */ /* 0x000fea0003800200 */
.L_x_21:
[----:B------:R-:W-:-:S08]  /*0b80*/  DADD R12, R12, R14 ;  /* 0x000000000c0c7229 */ /* 0x000fd0000000000e */
[----:B------:R-:W-:-:S14]  /*0b90*/  DSETP.GTU.AND P0, PT, |R12|, R18, PT ;  /* 0x000000120c00722a */ /* 0x000fdc0003f0c200 */
[----:B------:R-:W-:Y:S05]  /*0ba0*/  @P0 EXIT ;  /* 0x000000000000094d */ /* 0x000fea0003800000 */
[----:B------:R-:W-:-:S07]  /*0bb0*/  DADD R14, R20, -R14 ;  /* 0x00000000140e7229 */ /* 0x000fce000000080e */
[----:B------:R-:W-:Y:S01]  /*0bc0*/  STG.E.64 desc[UR4][R24.64], R14 ;  /* 0x0000000e18007986 */ /* 0x000fe2000c101b04 */
[----:B------:R-:W-:Y:S05]  /*0bd0*/  EXIT ;  /* 0x000000000000794d */ /* 0x000fea0003800000 */
.L_x_20:
[----:B------:R-:W-:-:S14]  /*0be0*/  DSETP.GE.AND P0, PT, R20, R6, PT ;  /* 0x000000061400722a */ /* 0x000fdc0003f06000 */
[----:B------:R-:W-:Y:S05]  /*0bf0*/  @!P0 EXIT ;  /* 0x000000000000894d */ /* 0x000fea0003800000 */
[----:B------:R-:W-:Y:S01]  /*0c00*/  IMAD.MOV.U32 R24, RZ, RZ, -0x68277644 ;  /* 0x97d889bcff187424 */ /* 0x000fe200078e00ff */
[----:B------:R-:W-:Y:S01]  /*0c10*/  DADD R26, R12, R14 ;  /* 0x000000000c1a7229 */ /* 0x000fe2000000000e */
[----:B------:R-:W-:Y:S01]  /*0c20*/  IMAD.MOV.U32 R25, RZ, RZ, 0x3cacd2b2 ;  /* 0x3cacd2b2ff197424 */ /* 0x000fe200078e00ff */
[----:B------:R-:W-:Y:S05]  /*0c30*/  BSSY.RECONVERGENT B0, `(.L_x_24) ;  /* 0x0000009000007945 */ /* 0x000fea0003800200 */
[----:B------:R-:W-:-:S06]  /*0c40*/  DSETP.GE.AND P0, PT, R14, R24, PT ;  /* 0x000000180e00722a */ /* 0x000fcc0003f06000 */
[----:B------:R-:W-:-:S14]  /*0c50*/  DSETP.LEU.OR P0, PT, |R26|, R18, !P0 ;  /* 0x000000121a00722a */ /* 0x000fdc000470b600 */
[----:B------:R-:W-:Y:S05]  /*0c60*/  @P0 BRA `(.L_x_25) ;  /* 0x0000000000140947 */ /* 0x000fea0003800000 */
.L_x_26:
[----:B------:R-:W-:-:S08]  /*0c70*/  DMUL R14, R14, 0.5 ;  /* 0x3fe000000e0e7828 */ /* 0x000fd00000000000 */
[----:B------:R-:W-:Y:S02]  /*0c80*/  DADD R26, R12, R14 ;  /* 0x000000000c1a7229 */ /* 0x000fe4000000000e */
[----:B------:R-:W-:-:S06]  /*0c90*/  DSETP.GE.AND P0, PT, R14, R24, PT ;  /* 0x000000180e00722a */ /* 0x000fcc0003f06000 */
[----:B------:R-:W-:-:S14]  /*0ca0*/  DSETP.GT.AND P1, PT, |R26|, R18, PT ;  /* 0x000000121a00722a */ /* 0x000fdc0003f24200 */
[----:B------:R-:W-:Y:S05]  /*0cb0*/  @P0 BRA P1, `(.L_x_26) ;  /* 0xfffffffc00ec0947 */ /* 0x000fea000083ffff */
.L_x_25:
[----:B------:R-:W-:Y:S05]  /*0cc0*/  BSYNC.RECONVERGENT B0 ;  /* 0x0000000000007941 */ /* 0x000fea0003800200 */
.L_x_24:
[----:B------:R-:W-:Y:S01]  /*0cd0*/  DSETP.GTU.AND P0, PT, R10, R6, PT ;  /* 0x000000060a00722a */ /* 0x000fe20003f0c000 */
[----:B------:R-:W-:Y:S05]  /*0ce0*/  BSSY.RECONVERGENT B0, `(.L_x_27) ;  /* 0x0000039000007945 */ /* 0x000fea0003800200 */
[----:B------:R-:W-:-:S14]  /*0cf0*/  DSETP.LTU.OR P0, PT, R20, R10, P0 ;  /* 0x0000000a1400722a */ /* 0x000fdc0000709400 */
[----:B------:R-:W-:Y:S05]  /*0d00*/  @P0 BRA `(.L_x_28) ;  /* 0x0000000000300947 */ /* 0x000fea0003800000 */
[----:B------:R-:W-:Y:S01]  /*0d10*/  DADD R4, R20, -R14 ;  /* 0x0000000014047229 */ /* 0x000fe2000000080e */
[----:B------:R-:W-:Y:S07]  /*0d20*/  BSSY.RECONVERGENT B1, `(.L_x_29) ;  /* 0x0000009000017945 */ /* 0x000fee0003800200 */
[----:B------:R-:W-:-:S06]  /*0d30*/  DSETP.GEU.AND P0, PT, R4, R10, PT ;  /* 0x0000000a0400722a */ /* 0x000fcc0003f0e000 */
[----:B------:R-:W-:-:S14]  /*0d40*/  DSETP.LTU.OR P0, PT, R14, R24, P0 ;  /* 0x000000180e00722a */ /* 0x000fdc0000709400 */
[----:B------:R-:W-:Y:S05]  /*0d50*/  @P0 BRA `(.L_x_30) ;  /* 0x0000000000140947 */ /* 0x000fea0003800000 */
.L_x_31:
[----:B------:R-:W-:-:S08]  /*0d60*/  DMUL R14, R14, 0.5 ;  /* 0x3fe000000e0e7828 */ /* 0x000fd00000000000 */
[----:B------:R-:W-:Y:S02]  /*0d70*/  DADD R4, R20, -R14 ;  /* 0x0000000014047229 */ /* 0x000fe4000000080e */
[----:B------:R-:W-:-:S06]  /*0d80*/  DSETP.GE.AND P1, PT, R14, R24, PT ;  /* 0x000000180e00722a */ /* 0x000fcc0003f26000 */
[----:B------:R-:W-:-:S14]  /*0d90*/  DSETP.GEU.AND P0, PT, R4, R10, PT ;  /* 0x0000000a0400722a */ /* 0x000fdc0003f0e000 */
[----:B------:R-:W-:Y:S05]  /*0da0*/  @!P0 BRA P1, `(.L_x_31) ;  /* 0xfffffffc00ec8947 */ /* 0x000fea000083ffff */
.L_x_30:
[----:B------:R-:W-:Y:S05]  /*0db0*/  BSYNC.RECONVERGENT B1 ;  /* 0x0000000000017941 */ /* 0x000fea0003800200 */
.L_x_29:
[----:B------:R-:W-:Y:S05]  /*0dc0*/  BRA `(.L_x_32) ;  /* 0x0000000000a87947 */ /* 0x000fea0003800000 */
.L_x_28:
[----:B------:R-:W-:-:S14]  /*0dd0*/  DSETP.GT.AND P0, PT, R10, R6, PT ;  /* 0x000000060a00722a */ /* 0x000fdc0003f04000 */
[----:B------:R-:W-:Y:S05]  /*0de0*/  @!P0 BRA `(.L_x_32) ;  /* 0x0000000000a08947 */ /* 0x000fea0003800000 */
[----:B------:R-:W-:-:S05]  /*0df0*/  IMAD.WIDE R12, R28, 0x8, R4 ;  /* 0x000000081c0c7825 */ /* 0x000fca00078e0204 */
[----:B------:R-:W2:Y:S02]  /*0e00*/  LDG.E.64 R4, desc[UR4][R12.64] ;  /* 0x000000040c047981 */ /* 0x000ea4000c1e1b00 */
[----:B--2---:R-:W-:-:S08]  /*0e10*/  DADD R4, -R10, R4 ;  /* 0x000000000a047229 */ /* 0x004fd00000000104 */
[----:B------:R-:W-:-:S08]  /*0e20*/  DADD R26, R18, -R4 ;  /* 0x00000000121a7229 */ /* 0x000fd00000000804 */
[----:B------:R-:W-:-:S08]  /*0e30*/  DMUL R26, R26, 0.5 ;  /* 0x3fe000001a1a7828 */ /* 0x000fd00000000000 */
[----:B------:R-:W-:-:S14]  /*0e40*/  DSETP.GT.AND P0, PT, R26, R16, PT ;  /* 0x000000101a00722a */ /* 0x000fdc0003f04000 */
[----:B------:R-:W-:Y:S05]  /*0e50*/  @!P0 BRA `(.L_x_32) ;  /* 0x0000000000848947 */ /* 0x000fea0003800000 */
[----:B------:R-:W-:Y:S01]  /*0e60*/  MOV R12, R26 ;  /* 0x0000001a000c7202 */ /* 0x000fe20000000f00 */
[----:B------:R-:W-:Y:S01]  /*0e70*/  IMAD.MOV.U32 R13, RZ, RZ, R27 ;  /* 0x000000ffff0d7224 */ /* 0x000fe200078e001b */
[----:B------:R-:W-:Y:S05]  /*0e80*/  BSSY.RECONVERGENT B1, `(.L_x_33) ;  /* 0x000000f000017945 */ /* 0x000fea0003800200 */
[----:B------:R-:W-:Y:S02]  /*0e90*/  DADD R16, R4, R12 ;  /* 0x0000000004107229 */ /* 0x000fe4000000000c */
[----:B------:R-:W-:-:S06]  /*0ea0*/  DSETP.GE.AND P0, PT, R12, R24, PT ;  /* 0x000000180c00722a */ /* 0x000fcc0003f06000 */
[----:B------:R-:W-:-:S14]  /*0eb0*/  DSETP.LEU.OR P0, PT, |R16|, R18, !P0 ;  /* 0x000000121000722a */ /* 0x000fdc000470b600 */
[----:B------:R-:W-:Y:S05]  /*0ec0*/  @P0 BRA `(.L_x_34) ;  /* 0x0000000000280947 */ /* 0x000fea0003800000 */
[----:B------:R-:W-:Y:S01]  /*0ed0*/  IMAD.MOV.U32 R16, RZ, RZ, -0x68277644 ;  /* 0x97d889bcff107424 */ /* 0x000fe200078e00ff */
[----:B------:R-:W-:-:S07]  /*0ee0*/  MOV R17, 0x3cacd2b2 ;  /* 0x3cacd2b200117802 */ /* 0x000fce0000000f00 */
.L_x_35:
[----:B------:R-:W-:-:S08]  /*0ef0*/  DADD R24, R10, -R12 ;  /* 0x000000000a187229 */ /* 0x000fd0000000080c */
[----:B------:R-:W-:-:S14]  /*0f00*/  DSETP.GT.AND P0, PT, R24, R6, PT ;  /* 0x000000061800722a */ /* 0x000fdc0003f04000 */
[----:B------:R-:W-:Y:S05]  /*0f10*/  @!P0 BRA `(.L_x_34) ;  /* 0x0000000000148947 */ /* 0x000fea0003800000 */
[----:B------:R-:W-:-:S08]  /*0f20*/  DMUL R12, R12, 0.5 ;  /* 0x3fe000000c0c7828 */ /* 0x000fd00000000000 */
[----:B------:R-:W-:Y:S02]  /*0f30*/  DADD R24, R4, R12 ;  /* 0x0000000004187229 */ /* 0x000fe4000000000c */
[----:B------:R-:W-:-:S06]  /*0f40*/  DSETP.GE.AND P0, PT, R12, R16, PT ;  /* 0x000000100c00722a */ /* 0x000fcc0003f06000 */
[----:B------:R-:W-:-:S14]  /*0f50*/  DSETP.GT.AND P1, PT, |R24|, R18, PT ;  /* 0x000000121800722a */ /* 0x000fdc0003f24200 */
[----:B------:R-:W-:Y:S05]  /*0f60*/  @P0 BRA P1, `(.L_x_35) ;  /* 0xfffffffc00e00947 */ /* 0x000fea000083ffff */
.L_x_34:
[----:B------:R-:W-:Y:S05]  /*0f70*/  BSYNC.RECONVERGENT B1 ;  /* 0x0000000000017941 */ /* 0x000fea0003800200 */
.L_x_33:
[----:B------:R-:W-:-:S08]  /*0f80*/  DADD R4, R4, R12 ;  /* 0x0000000004047229 */ /* 0x000fd0000000000c */
[----:B------:R-:W-:-:S14]  /*0f90*/  DSETP.GTU.AND P0, PT, |R4|, R18, PT ;  /* 0x000000120400722a */ /* 0x000fdc0003f0c200 */
[----:B------:R-:W-:Y:S05]  /*0fa0*/  @P0 BRA `(.L_x_32) ;  /* 0x0000000000300947 */ /* 0x000fea0003800000 */
[----:B------:R-:W0:Y:S01]  /*0fb0*/  LDC.64 R4, c[0x4][0x98] ;  /* 0x01002600ff047b82 */ /* 0x000e220000000a00 */
[----:B------:R-:W-:-:S07]  /*0fc0*/  DADD R10, R10, -R12 ;  /* 0x000000000a0a7229 */ /* 0x000fce000000080c */
[----:B------:R-:W1:Y:S01]  /*0fd0*/  LDC.64 R22, c[0x4][RZ] ;  /* 0x01000000ff167b82 */ /* 0x000e620000000a00 */
[----:B------:R2:W-:Y:S04]  /*0fe0*/  STG.E.64 desc[UR4][R8.64], R10 ;  /* 0x0000000a08007986 */ /* 0x0005e8000c101b04 */
[----:B0-----:R-:W3:Y:S04]  /*0ff0*/  LDG.E.64 R2, desc[UR4][R4.64] ;  /* 0x0000000404027981 */ /* 0x001ee8000c1e1b00 */
[----:B-1----:R-:W4:Y:S01]  /*1000*/  LDG.E.64 R22, desc[UR4][R22.64] ;  /* 0x0000000416167981 */ /* 0x002f22000c1e1b00 */
[----:B------:R-:W0:Y:S03]  /*1010*/  LDC.64 R18, c[0x4][0x78] ;  /* 0x01001e00ff127b82 */ /* 0x000e260000000a00 */
[----:B0-----:R-:W5:Y:S01]  /*1020*/  LDG.E.64 R18, desc[UR4][R18.64] ;  /* 0x0000000412127981 */ /* 0x001f62000c1e1b00 */
[----:B---3--:R-:W-:-:S06]  /*1030*/  IMAD.WIDE R2, R0, 0x8, R2 ;  /* 0x0000000800027825 */ /* 0x008fcc00078e0202 */
[----:B------:R-:W5:Y:S01]  /*1040*/  LDG.E.64 R2, desc[UR4][R2.64] ;  /* 0x0000000402027981 */ /* 0x000f62000c1e1b00 */
[----:B----4-:R-:W-:-:S06]  /*1050*/  IMAD.WIDE R20, R0, 0x8, R22 ;  /* 0x0000000800147825 */ /* 0x010fcc00078e0216 */
[----:B--2---:R-:W5:Y:S02]  /*1060*/  LDG.E.64 R20, desc[UR4][R20.64] ;  /* 0x0000000414147981 */ /* 0x004f64000c1e1b00 */
.L_x_32:
[----:B------:R-:W-:Y:S05]  /*1070*/  BSYNC.RECONVERGENT B0 ;  /* 0x0000000000007941 */ /* 0x000fea0003800200 */
.L_x_27:
[----:B-----5:R-:W-:-:S08]  /*1080*/  DADD R14, -R14, R20 ;  /* 0x000000000e0e7229 */ /* 0x020fd00000000114 */
[----:B------:R-:W-:-:S08]  /*1090*/  DADD R2, -R14, R2 ;  /* 0x000000000e027229 */ /* 0x000fd00000000102 */
[----:B------:R-:W-:-:S14]  /*10a0*/  DSETP.GTU.AND P0, PT, |R2|, R18, PT ;  /* 0x000000120200722a */ /* 0x000fdc0003f0c200 */
[----:B------:R-:W-:Y:S05]  /*10b0*/  @P0 EXIT ;  /* 0x000000000000094d */ /* 0x000fea0003800000 */
[----:B------:R-:W-:-:S06]  /*10c0*/  IMAD.WIDE R2, R29, 0x8, R22 ;  /* 0x000000081d027825 */ /* 0x000fcc00078e0216 */
[----:B------:R-:W2:Y:S01]  /*10d0*/  LDG.E.64 R2, desc[UR4][R2.64] ;  /* 0x0000000402027981 */ /* 0x000ea2000c1e1b00 */
[----:B------:R-:W-:Y:S01]  /*10e0*/  IMAD.WIDE R22, R0, 0x8, R22 ;  /* 0x0000000800167825 */ /* 0x000fe200078e0216 */
[----:B--2---:R-:W-:-:S14]  /*10f0*/  DSETP.GE.AND P0, PT, R20, R2, PT ;  /* 0x000000021400722a */ /* 0x004fdc0003f06000 */
[----:B------:R-:W-:Y:S05]  /*1100*/  @!P0 EXIT ;  /* 0x000000000000894d */ /* 0x000fea0003800000 */
[----:B------:R-:W-:Y:S01]  /*1110*/  STG.E.64 desc[UR4][R22.64], R14 ;  /* 0x0000000e16007986 */ /* 0x000fe2000c101b04 */
[----:B------:R-:W-:Y:S05]  /*1120*/  EXIT ;  /* 0x000000000000794d */ /* 0x000fea0003800000 */
.L_x_19:
[----:B------:R-:W-:-:S14]  /*1130*/  DSETP.GE.AND P0, PT, R20, R6, PT ;  /* 0x000000061400722a */ /* 0x000fdc0003f06000 */
[----:B------:R-:W-:Y:S05]  /*1140*/  @!P0 EXIT ;  /* 0x000000000000894d */ /* 0x000fea0003800000 */
[----:B------:R-:W-:-:S06]  /*1150*/  IMAD.WIDE R4, R29, 0x8, R4 ;  /* 0x000000081d047825 */ /* 0x000fcc00078e0204 */
[----:B------:R-:W2:Y:S02]  /*1160*/  LDG.E.64 R4, desc[UR4][R4.64] ;  /* 0x0000000404047981 */ /* 0x000ea4000c1e1b00 */
[----:B--2---:R-:W-:-:S08]  /*1170*/  DADD R6, -R18, R4 ;  /* 0x0000000012067229 */ /* 0x004fd00000000104 */
[----:B------:R-:W-:-:S08]  /*1180*/  DADD R6, R20, R6 ;  /* 0x0000000014067229 */ /* 0x000fd00000000006 */
[----:B------:R-:W-:-:S08]  /*1190*/  DMUL R8, R6, 0.5 ;  /* 0x3fe0000006087828 */ /* 0x000fd00000000000 */
[----:B------:R-:W-:-:S08]  /*11a0*/  DADD R6, R2, -R8 ;  /* 0x0000000002067229 */ /* 0x000fd00000000808 */
[----:B------:R-:W-:-:S14]  /*11b0*/  DSETP.GTU.AND P0, PT, |R6|, R18, PT ;  /* 0x000000120600722a */ /* 0x000fdc0003f0c200 */
[----:B------:R0:W-:Y:S01]  /*11c0*/  @!P0 STG.E.64 desc[UR4][R24.64], R8 ;  /* 0x0000000818008986 */ /* 0x0001e2000c101b04 */
[----:B------:R-:W-:Y:S05]  /*11d0*/  @!P0 EXIT ;  /* 0x000000000000894d */ /* 0x000fea0003800000 */
[----:B------:R-:W-:-:S07]  /*11e0*/  DADD R2, R2, -R18 ;  /* 0x0000000002027229 */ /* 0x000fce0000000812 */
[----:B------:R-:W-:Y:S01]  /*11f0*/  STG.E.64 desc[UR4][R24.64], R2 ;  /* 0x0000000218007986 */ /* 0x000fe2000c101b04 */
[----:B------:R-:W-:Y:S05]  /*1200*/  EXIT ;  /* 0x000000000000794d */ /* 0x000fea0003800000 */
.L_x_14:
[----:B------:R-:W0:Y:S02]  /*1210*/  LDC.64 R16, c[0x4][0xa0] ;  /* 0x01002800ff107b82 */ /* 0x000e240000000a00 */
[----:B0-----:R-:W2:Y:S06]  /*1220*/  LDG.E.64 R6, desc[UR4][R16.64] ;  /* 0x0000000410067981 */ /* 0x001eac000c1e1b00 */
[----:B------:R-:W0:Y:S08]  /*1230*/  LDC.64 R2, c[0x4][RZ] ;  /* 0x01000000ff027b82 */ /* 0x000e300000000a00 */
[----:B------:R-:W1:Y:S01]  /*1240*/  LDC.64 R4, c[0x4][0x98] ;  /* 0x01002600ff047b82 */ /* 0x000e620000000a00 */
[----:B0-----:R-:W3:Y:S04]  /*1250*/  LDG.E.64 R14, desc[UR4][R2.64] ;  /* 0x00000004020e7981 */ /* 0x001ee8000c1e1b00 */
[----:B-1----:R0:W5:Y:S01]  /*1260*/  LDG.E.64 R8, desc[UR4][R4.64] ;  /* 0x0000000404087981 */ /* 0x002162000c1e1b00 */
[----:B--2---:R-:W-:-:S05]  /*1270*/  IMAD.WIDE R6, R0, 0x4, R6 ;  /* 0x0000000400067825 */ /* 0x004fca00078e0206 */
[----:B------:R-:W2:Y:S01]  /*1280*/  LDG.E R10, desc[UR4][R6.64] ;  /* 0x00000004060a7981 */ /* 0x000ea2000c1e1900 */
[----:B------:R-:W-:Y:S01]  /*1290*/  BSSY.RECONVERGENT B0, `(.L_x_36) ;  /* 0x000002c000007945 */ /* 0x000fe20003800200 */
[----:B------:R-:W-:Y:S02]  /*12a0*/  IMAD.MOV.U32 R11, RZ, RZ, R0 ;  /* 0x000000ffff0b7224 */ /* 0x000fe400078e0000 */
[----:B---3--:R-:W-:Y:S01]  /*12b0*/  IMAD.WIDE R12, R0, 0x8, R14 ;  /* 0x00000008000c7825 */ /* 0x008fe200078e020e */
[----:B--2---:R-:W-:-:S13]  /*12c0*/  ISETP.NE.AND P0, PT, R10, -0x1, PT ;  /* 0xffffffff0a00780c */ /* 0x004fda0003f05270 */
[----:B0-----:R-:W-:Y:S05]  /*12d0*/  @!P0 BRA `(.L_x_37) ;  /* 0x00000000009c8947 */ /* 0x001fea0003800000 */
[----:B------:R-:W-:Y:S01]  /*12e0*/  VIADD R17, R10, 0xffffffff ;  /* 0xffffffff0a117836 */ /* 0x000fe20000000000 */
[----:B------:R-:W-:-:S04]  /*12f0*/  MOV R11, 0xffffffff ;  /* 0xffffffff000b7802 */ /* 0x000fc80000000f00 */
[----:B------:R-:W-:-:S13]  /*1300*/  ISETP.GT.U32.AND P0, PT, R17, 0x5, PT ;  /* 0x000000051100780c */ /* 0x000fda0003f04070 */
[----:B------:R-:W-:Y:S05]  /*1310*/  @P0 BRA `(.L_x_37) ;  /* 0x00000000008c0947 */ /* 0x000fea0003800000 */
[----:B------:R-:W0:Y:S08]  /*1320*/  LDC.64 R22, c[0x4][0x18] ;  /* 0x01000600ff167b82 */ /* 0x000e300000000a00 */
[----:B------:R-:W1:Y:S01]  /*1330*/  LDC.64 R20, c[0x4][0xb8] ;  /* 0x01002e00ff147b82 */ /* 0x000e620000000a00 */
[----:B0-----:R-:W2:Y:S01]  /*1340*/  LDG.E R11, desc[UR4][R22.64] ;  /* 0x00000004160b7981 */ /* 0x001ea2000c1e1900 */
[----:B-1----:R-:W-:-:S05]  /*1350*/  IMAD.WIDE.U32 R20, R17, 0x8, R20 ;  /* 0x0000000811147825 */ /* 0x002fca00078e0014 */
[----:B------:R-:W3:Y:S04]  /*1360*/  LDG.E R10, desc[UR4][R20.64] ;  /* 0x00000004140a7981 */ /* 0x000ee8000c1e1900 */
[----:B------:R0:W4:Y:S01]  /*1370*/  LDG.E R16, desc[UR4][R20.64+0x4] ;  /* 0x0000040414107981 */ /* 0x000122000c1e1900 */
[-C--:B--2---:R-:W-:Y:S02]  /*1380*/  IABS R17, R11.reuse ;  /* 0x0000000b00117213 */ /* 0x084fe40000000000 */
[----:B0-----:R-:W-:Y:S02]  /*1390*/  IABS R20, R11 ;  /* 0x0000000b00147213 */ /* 0x001fe40000000000 */
[----:B------:R-:W0:Y:S03]  /*13a0*/  I2F.RP R24, R17 ;  /* 0x0000001100187306 */ /* 0x000e260000209400 */
[----:B------:R-:W-:-:S05]  /*13b0*/  IMAD.MOV R20, RZ, RZ, -R20 ;  /* 0x000000ffff147224 */ /* 0x000fca00078e0a14 */
[----:B0-----:R-:W0:Y:S02]  /*13c0*/  MUFU.RCP R24, R24 ;  /* 0x0000001800187308 */ /* 0x001e240000001000 */
[----:B0-----:R-:W-:-:S06]  /*13d0*/  VIADD R18, R24, 0xffffffe ;  /* 0x0ffffffe18127836 */ /* 0x001fcc0000000000 */
[----:B------:R0:W1:Y:S02]  /*13e0*/  F2I.FTZ.U32.TRUNC.NTZ R19, R18 ;  /* 0x0000001200137305 */ /* 0x000064000021f000 */
[----:B0-----:R-:W-:Y:S02]  /*13f0*/  HFMA2 R18, -RZ, RZ, 0, 0 ;  /* 0x00000000ff127431 */ /* 0x001fe400000001ff */
[----:B-1----:R-:W-:-:S04]  /*1400*/  IMAD.MOV R22, RZ, RZ, -R19 ;  /* 0x000000ffff167224 */ /* 0x002fc800078e0a13 */
[----:B------:R-:W-:Y:S01]  /*1410*/  IMAD R23, R22, R17, RZ ;  /* 0x0000001116177224 */ /* 0x000fe200078e02ff */
[----:B------:R-:W-:-:S03]  /*1420*/  IABS R22, R0 ;  /* 0x0000000000167213 */ /* 0x000fc60000000000 */
[----:B------:R-:W-:-:S06]  /*1430*/  IMAD.HI.U32 R19, R19, R23, R18 ;  /* 0x0000001713137227 */ /* 0x000fcc00078e0012 */
[----:B------:R-:W-:-:S04]  /*1440*/  IMAD.HI.U32 R19, R19, R22, RZ ;  /* 0x0000001613137227 */ /* 0x000fc800078e00ff */
[----:B------:R-:W-:-:S05]  /*1450*/  IMAD R18, R19, R20, R22 ;  /* 0x0000001413127224 */ /* 0x000fca00078e0216 */
[----:B------:R-:W-:-:S13]  /*1460*/  ISETP.GT.U32.AND P1, PT, R17, R18, PT ;  /* 0x000000121100720c */ /* 0x000fda0003f24070 */
[----:B------:R-:W-:Y:S01]  /*1470*/  @!P1 IMAD.IADD R18, R18, 0x1, -R17 ;  /* 0x0000000112129824 */ /* 0x000fe200078e0a11 */
[----:B------:R-:W-:Y:S02]  /*1480*/  @!P1 IADD3 R19, PT, PT, R19, 0x1, RZ ;  /* 0x0000000113139810 */ /* 0x000fe40007ffe0ff */
[----:B------:R-:W-:Y:S02]  /*1490*/  ISETP.NE.AND P1, PT, R11, RZ, PT ;  /* 0x000000ff0b00720c */ /* 0x000fe40003f25270 */
[----:B------:R-:W-:Y:S02]  /*14a0*/  ISETP.GE.U32.AND P0, PT, R18, R17, PT ;  /* 0x000000111200720c */ /* 0x000fe40003f06070 */
[----:B------:R-:W-:-:S04]  /*14b0*/  LOP3.LUT R17, R0, R11, RZ, 0x3c, !PT ;  /* 0x0000000b00117212 */ /* 0x000fc800078e3cff */
[----:B------:R-:W-:-:S07]  /*14c0*/  ISETP.GE.AND P2, PT, R17, RZ, PT ;  /* 0x000000ff1100720c */ /* 0x000fce0003f46270 */
[----:B------:R-:W-:-:S06]  /*14d0*/  @P0 VIADD R19, R19, 0x1 ;  /* 0x0000000113130836 */ /* 0x000fcc0000000000 */
[----:B------:R-:W-:Y:S01]  /*14e0*/  @!P2 IMAD.MOV R19, RZ, RZ, -R19 ;  /* 0x000000ffff13a224 */ /* 0x000fe200078e0a13 */
[----:B------:R-:W-:-:S04]  /*14f0*/  @!P1 LOP3.LUT R19, RZ, R11, RZ, 0x33, !PT ;  /* 0x0000000bff139212 */ /* 0x000fc800078e33ff */
[----:B------:R-:W-:Y:S01]  /*1500*/  IADD3 R17, PT, PT, -R19, RZ, RZ ;  /* 0x000000ff13117210 */ /* 0x000fe20007ffe1ff */
[----:B---3--:R-:W-:-:S04]  /*1510*/  IMAD.IADD R10, R10, 0x1, R19 ;  /* 0x000000010a0a7824 */ /* 0x008fc800078e0213 */
[----:B------:R-:W-:-:S04]  /*1520*/  IMAD R17, R11, R17, R0 ;  /* 0x000000110b117224 */ /* 0x000fc800078e0200 */
[----:B----4-:R-:W-:-:S04]  /*1530*/  IMAD.IADD R16, R16, 0x1, R17 ;  /* 0x0000000110107824 */ /* 0x010fc800078e0211 */
[----:B------:R-:W-:-:S07]  /*1540*/  IMAD R11, R11, R10, R16 ;  /* 0x0000000a0b0b7224 */ /* 0x000fce00078e0210 */
.L_x_37:
[----:B------:R-:W-:Y:S05]  /*1550*/  BSYNC.RECONVERGENT B0 ;  /* 0x0000000000007941 */ /* 0x000fea0003800200 */
.L_x_36:
[C---:B------:R-:W-:Y:S01]  /*1560*/  IMAD.WIDE R20, R11.reuse, 0x8, R14 ;  /* 0x000000080b147825 */ /* 0x040fe200078e020e */
[----:B------:R-:W2:Y:S01]  /*1570*/  LDG.E.64 R12, desc[UR4][R12.64] ;  /* 0x000000040c0c7981 */ /* 0x000ea2000c1e1b00 */
[----:B------:R-:W0:Y:S04]  /*1580*/  LDC.64 R14, c[0x4][0x78] ;  /* 0x01001e00ff0e7b82 */ /* 0x000e280000000a00 */
[----:B------:R-:W2:Y:S01]  /*1590*/  LDG.E.64 R20, desc[UR4][R20.64] ;  /* 0x0000000414147981 */ /* 0x000ea2000c1e1b00 */
[----:B-----5:R-:W-:-:S06]  /*15a0*/  IMAD.WIDE R16, R11, 0x8, R8 ;  /* 0x000000080b107825 */ /* 0x020fcc00078e0208 */
[----:B------:R-:W3:Y:S04]  /*15b0*/  LDG.E.64 R16, desc[UR4][R16.64] ;  /* 0x0000000410107981 */ /* 0x000ee8000c1e1b00 */
[----:B0-----:R-:W4:Y:S01]  /*15c0*/  LDG.E.64 R8, desc[UR4][R14.64] ;  /* 0x000000040e087981 */ /* 0x001f22000c1e1b00 */
[----:B------:R-:W-:Y:S01]  /*15d0*/  UMOV UR6, 0x97d889bc ;  /* 0x97d889bc00067882 */ /* 0x000fe20000000000 */
[----:B------:R-:W-:Y:S01]  /*15e0*/  UMOV UR7, 0x3c9cd2b2 ;  /* 0x3c9cd2b200077882 */ /* 0x000fe20000000000 */
[----:B--2---:R-:W-:-:S06]  /*15f0*/  DSETP.NEU.AND P0, PT, R12, R20, PT ;  /* 0x000000140c00722a */ /* 0x004fcc0003f0d000 */
[----:B------:R-:W-:Y:S01]  /*1600*/  ISETP.LE.OR P0, PT, R0, R11, P0 ;  /* 0x0000000b0000720c */ /* 0x000fe20000703670 */
[----:B---3--:R-:W-:-:S12]  /*1610*/  DADD R18, R16, -R12 ;  /* 0x0000000010127229 */ /* 0x008fd8000000080c */
[----:B------:R-:W-:Y:S02]  /*1620*/  DSETP.LEU.AND P0, PT, R12, R20, P0 ;  /* 0x000000140c00722a */ /* 0x000fe4000070b000 */
[----:B----4-:R-:W-:-:S08]  /*1630*/  DADD R8, R8, -R18 ;  /* 0x0000000008087229 */ /* 0x010fd00000000812 */
[----:B------:R-:W-:-:S04]  /*1640*/  DMUL R8, R8, 0.5 ;  /* 0x3fe0000008087828 */ /* 0x000fc80000000000 */
[----:B------:R-:W-:-:S05]  /*1650*/  @!P0 MOV R13, 0xffffffff ;  /* 0xffffffff000d8802 */ /* 0x000fca0000000f00 */
[----:B------:R0:W-:Y:S01]  /*1660*/  @!P0 STG.E desc[UR4][R6.64], R13 ;  /* 0x0000000d06008986 */ /* 0x0001e2000c101904 */
[----:B------:R-:W-:-:S14]  /*1670*/  DSETP.GE.AND P0, PT, R8, UR6, PT ;  /* 0x0000000608007e2a */ /* 0x000fdc000bf06000 */
[----:B0-----:R-:W-:Y:S05]  /*1680*/  @!P0 BRA `(.L_x_38) ;  /* 0x0000000000448947 */ /* 0x001fea0003800000 */
[----:B------:R-:W2:Y:S02]  /*1690*/  LDG.E.64 R2, desc[UR4][R2.64] ;  /* 0x0000000402027981 */ /* 0x000ea4000c1e1b00 */
[----:B--2---:R-:W-:-:S04]  /*16a0*/  IMAD.WIDE R6, R0, 0x8, R2 ;  /* 0x0000000800067825 */ /* 0x004fc800078e0202 */
[----:B------:R-:W-:Y:S02]  /*16b0*/  IMAD.WIDE R14, R11, 0x8, R2 ;  /* 0x000000080b0e7825 */ /* 0x000fe400078e0202 */
[----:B------:R-:W2:Y:S04]  /*16c0*/  LDG.E.64 R6, desc[UR4][R6.64] ;  /* 0x0000000406067981 */ /* 0x000ea8000c1e1b00 */
[----:B------:R-:W2:Y:S02]  /*16d0*/  LDG.E.64 R12, desc[UR4][R14.64] ;  /* 0x000000040e0c7981 */ /* 0x000ea4000c1e1b00 */
[----:B--2---:R-:W-:-:S14]  /*16e0*/  DSETP.GTU.AND P0, PT, R6, R12, PT ;  /* 0x0000000c0600722a */ /* 0x004fdc0003f0c000 */
[----:B------:R-:W-:Y:S05]  /*16f0*/  @P0 EXIT ;  /* 0x000000000000094d */ /* 0x000fea0003800000 */
[----:B------:R-:W2:Y:S02]  /*1700*/  LDG.E.64 R4, desc[UR4][R4.64] ;  /* 0x0000000404047981 */ /* 0x000ea4000c1e1b00 */
[----:B--2---:R-:W-:-:S06]  /*1710*/  IMAD.WIDE R2, R11, 0x8, R4 ;  /* 0x000000080b027825 */ /* 0x004fcc00078e0204 */
[----:B------:R-:W2:Y:S02]  /*1720*/  LDG.E.64 R2, desc[UR4][R2.64] ;  /* 0x0000000402027981 */ /* 0x000ea4000c1e1b00 */
[----:B--2---:R-:W-:-:S08]  /*1730*/  DADD R10, -R6, R2 ;  /* 0x00000000060a7229 */ /* 0x004fd00000000102 */
[----:B------:R-:W-:-:S08]  /*1740*/  DADD R10, R8, R10 ;  /* 0x00000000080a7229 */ /* 0x000fd0000000000a */
[----:B------:R-:W-:-:S14]  /*1750*/  DSETP.NEU.AND P0, PT, R10, RZ, PT ;  /* 0x000000ff0a00722a */ /* 0x000fdc0003f0d000 */
[----:B------:R-:W-:Y:S05]  /*1760*/  @!P0 EXIT ;  /* 0x000000000000894d */ /* 0x000fea0003800000 */
[----:B------:R-:W-:-:S07]  /*1770*/  DADD R6, -R8, R6 ;  /* 0x0000000008067229 */ /* 0x000fce0000000106 */
[----:B------:R-:W-:Y:S01]  /*1780*/  STG.E.64 desc[UR4][R14.64], R6 ;  /* 0x000000060e007986 */ /* 0x000fe2000c101b04 */
[----:B------:R-:W-:Y:S05]  /*1790*/  EXIT ;  /* 0x000000000000794d */ /* 0x000fea0003800000 */
.L_x_38:
[----:B------:R-:W2:Y:S02]  /*17a0*/  LDG.E.64 R2, desc[UR4][R2.64] ;  /* 0x0000000402027981 */ /* 0x000ea4000c1e1b00 */
[----:B--2---:R-:W-:-:S04]  /*17b0*/  IMAD.WIDE R10, R11, 0x8, R2 ;  /* 0x000000080b0a7825 */ /* 0x004fc800078e0202 */
[----:B------:R-:W-:Y:S02]  /*17c0*/  IMAD.WIDE R6, R0, 0x8, R2 ;  /* 0x0000000800067825 */ /* 0x000fe400078e0202 */
[----:B------:R-:W2:Y:S04]  /*17d0*/  LDG.E.64 R10, desc[UR4][R10.64] ;  /* 0x000000040a0a7981 */ /* 0x000ea8000c1e1b00 */
[----:B------:R-:W2:Y:S02]  /*17e0*/  LDG.E.64 R8, desc[UR4][R6.64] ;  /* 0x0000000406087981 */ /* 0x000ea4000c1e1b00 */
[----:B--2---:R-:W-:-:S14]  /*17f0*/  DSETP.GTU.AND P0, PT, R8, R10, PT ;  /* 0x0000000a0800722a */ /* 0x004fdc0003f0c000 */
[----:B------:R-:W-:Y:S05]  /*1800*/  @P0 EXIT ;  /* 0x000000000000094d */ /* 0x000fea0003800000 */
[----:B------:R-:W2:Y:S04]  /*1810*/  LDG.E.64 R4, desc[UR4][R4.64] ;  /* 0x0000000404047981 */ /* 0x000ea8000c1e1b00 */
[----:B------:R-:W3:Y:S01]  /*1820*/  LDG.E.64 R14, desc[UR4][R14.64] ;  /* 0x000000040e0e7981 */ /* 0x000ee2000c1e1b00 */
[----:B--2---:R-:W-:-:S06]  /*1830*/  IMAD.WIDE R2, R0, 0x8, R4 ;  /* 0x0000000800027825 */ /* 0x004fcc00078e0204 */
[----:B------:R-:W3:Y:S02]  /*1840*/  LDG.E.64 R2, desc[UR4][R2.64] ;  /* 0x0000000402027981 */ /* 0x000ee4000c1e1b00 */
[----:B---3--:R-:W-:-:S07]  /*1850*/  DADD R8, R2, R14 ;  /* 0x0000000002087229 */ /* 0x008fce000000000e */
[----:B------:R-:W-:Y:S01]  /*1860*/  STG.E.64 desc[UR4][R6.64], R8 ;  /* 0x0000000806007986 */ /* 0x000fe2000c101b04 */
[----:B------:R-:W-:Y:S05]  /*1870*/  EXIT ;  /* 0x000000000000794d */ /* 0x000fea0003800000 */
.L_x_13:
[----:B------:R-:W0:Y:S02]  /*1880*/  LDC.64 R2, c[0x4][0x60] ;  /* 0x01001800ff027b82 */ /* 0x000e240000000a00 */
[----:B0-----:R-:W2:Y:S02]  /*1890*/  LDG.E R2, desc[UR4][R2.64] ;  /* 0x0000000402027981 */ /* 0x001ea4000c1e1900 */
[----:B--2---:R-:W-:-:S04]  /*18a0*/  ISETP.GE.AND P0, PT, R5, R2, PT ;  /* 0x000000020500720c */ /* 0x004fc80003f06270 */
[----:B------:R-:W-:-:S13]  /*18b0*/  ISETP.NE.OR P0, PT, R4, 0x1, P0 ;  /* 0x000000010400780c */ /* 0x000fda0000705670 */
[----:B------:R-:W-:Y:S05]  /*18c0*/  @P0 EXIT ;  /* 0x000000000000094d */ /* 0x000fea0003800000 */
        /* <DEDUP_REMOVED lines=10> */
[----:B------:R-:W0:Y:S02]  /*1970*/  LDC.64 R8, c[0x4][RZ] ;  /* 0x01000000ff087b82 */ /* 0x000e240000000a00 */
[----:B0-----:R-:W2:Y:S01]  /*1980*/  LDG.E.64 R8, desc[UR4][R8.64] ;  /* 0x0000000408087981 */ /* 0x001ea2000c1e1b00 */
[----:B------:R-:W-:Y:S01]  /*1990*/  VIADD R5, R14, 0xffffffff ;  /* 0xffffffff0e057836 */ /* 0x000fe20000000000 */
[----:B------:R-:W-:Y:S01]  /*19a0*/  BSSY.RECONVERGENT B0, `(.L_x_40) ;  /* 0x0000028000007945 */ /* 0x000fe20003800200 */
[----:B------:R-:W-:-:S03]  /*19b0*/  IMAD.MOV.U32 R15, RZ, RZ, -0x1 ;  /* 0xffffffffff0f7424 */ /* 0x000fc600078e00ff */
[----:B------:R-:W-:Y:S01]  /*19c0*/  ISETP.GT.U32.AND P0, PT, R5, 0x5, PT ;  /* 0x000000050500780c */ /* 0x000fe20003f04070 */
[----:B--2---:R-:W-:-:S12]  /*19d0*/  IMAD.WIDE R6, R0, 0x8, R8 ;  /* 0x0000000800067825 */ /* 0x004fd800078e0208 */
        /* <DEDUP_REMOVED lines=36> */
.L_x_41:
[----:B------:R-:W-:Y:S05]  /*1c20*/  BSYNC.RECONVERGENT B0 ;  /* 0x0000000000007941 */ /* 0x000fea0003800200 */
.L_x_40:
[----:B------:R-:W-:Y:S01]  /*1c30*/  IMAD.WIDE R8, R15, 0x8, R8 ;  /* 0x000000080f087825 */ /* 0x000fe200078e0208 */
[----:B------:R-:W2:Y:S04]  /*1c40*/  LDG.E.64 R10, desc[UR4][R6.64] ;  /* 0x00000004060a7981 */ /* 0x000ea8000c1e1b00 */
[----:B------:R-:W2:Y:S01]  /*1c50*/  LDG.E.64 R12, desc[UR4][R8.64] ;  /* 0x00000004080c7981 */ /* 0x000ea2000c1e1b00 */
[----:B------:R-:W0:Y:S03]  /*1c60*/  LDC.64 R20, c[0x4][0x98] ;  /* 0x01002600ff147b82 */ /* 0x000e260000000a00 */
[----:B0-----:R-:W3:Y:S05]  /*1c70*/  LDG.E.64 R2, desc[UR4][R20.64] ;  /* 0x0000000414027981 */ /* 0x001eea000c1e1b00 */
[----:B------:R-:W0:Y:S02]  /*1c80*/  LDC.64 R16, c[0x4][0x78] ;  /* 0x01001e00ff107b82 */ /* 0x000e240000000a00 */
[----:B0-----:R-:W5:Y:S01]  /*1c90*/  LDG.E.64 R16, desc[UR4][R16.64] ;  /* 0x0000000410107981 */ /* 0x001f62000c1e1b00 */
[----:B--2---:R-:W-:-:S06]  /*1ca0*/  DSETP.NEU.AND P1, PT, R10, R12, PT ;  /* 0x0000000c0a00722a */ /* 0x004fcc0003f2d000 */
[----:B------:R-:W-:-:S13]  /*1cb0*/  ISETP.LE.OR P0, PT, R0, R15, P1 ;  /* 0x0000000f0000720c */ /* 0x000fda0000f03670 */
[----:B------:R-:W-:-:S14]  /*1cc0*/  DSETP.LEU.AND P0, PT, R10, R12, P0 ;  /* 0x0000000c0a00722a */ /* 0x000fdc000070b000 */
[----:B------:R-:W0:Y:S02]  /*1cd0*/  @!P0 LDC.64 R18, c[0x4][0xa8] ;  /* 0x01002a00ff128b82 */ /* 0x000e240000000a00 */
[----:B0-----:R-:W2:Y:S01]  /*1ce0*/  @!P0 LDG.E.64 R18, desc[UR4][R18.64] ;  /* 0x0000000412128981 */ /* 0x001ea2000c1e1b00 */
[----:B---3--:R-:W-:-:S04]  /*1cf0*/  IMAD.WIDE R4, R15, 0x8, R2 ;  /* 0x000000080f047825 */ /* 0x008fc800078e0202 */
[C---:B------:R-:W-:Y:S02]  /*1d00*/  IMAD.WIDE R2, R0.reuse, 0x8, R2 ;  /* 0x0000000800027825 */ /* 0x040fe400078e0202 */
[----:B------:R-:W5:Y:S04]  /*1d10*/  LDG.E.64 R4, desc[UR4][R4.64] ;  /* 0x0000000404047981 */ /* 0x000f68000c1e1b00 */
[----:B------:R-:W5:Y:S01]  /*1d20*/  LDG.E.64 R2, desc[UR4][R2.64] ;  /* 0x0000000402027981 */ /* 0x000f62000c1e1b00 */
[----:B--2---:R-:W-:-:S05]  /*1d30*/  @!P0 IMAD.WIDE R20, R0, 0x4, R18 ;  /* 0x0000000400148825 */ /* 0x004fca00078e0212 */
[----:B------:R0:W-:Y:S01]  /*1d40*/  @!P0 STG.E desc[UR4][R20.64], R14 ;  /* 0x0000000e14008986 */ /* 0x0001e2000c101904 */
[----:B------:R-:W-:Y:S05]  /*1d50*/  @!P0 EXIT ;  /* 0x000000000000894d */ /* 0x000fea0003800000 */
[----:B0----5:R-:W-:Y:S01]  /*1d60*/  DADD R14, R4, -R10 ;  /* 0x00000000040e7229 */ /* 0x021fe2000000080a */
[----:B------:R-:W-:Y:S01]  /*1d70*/  UMOV UR6, 0x97d889bc ;  /* 0x97d889bc00067882 */ /* 0x000fe20000000000 */
[----:B------:R-:W-:Y:S01]  /*1d80*/  DADD R18, -R10, R2 ;  /* 0x000000000a127229 */ /* 0x000fe20000000102 */
[----:B------:R-:W-:-:S05]  /*1d90*/  UMOV UR7, 0x3c9cd2b2 ;  /* 0x3c9cd2b200077882 */ /* 0x000fca0000000000 */
[C---:B------:R-:W-:Y:S02]  /*1da0*/  DADD R22, R16.reuse, -R14 ;  /* 0x0000000010167229 */ /* 0x040fe4000000080e */
[----:B------:R-:W-:-:S06]  /*1db0*/  DADD R20, R16, -R18 ;  /* 0x0000000010147229 */ /* 0x000fcc0000000812 */
[----:B------:R-:W-:Y:S02]  /*1dc0*/  DMUL R22, R22, 0.5 ;  /* 0x3fe0000016167828 */ /* 0x000fe40000000000 */
[----:B------:R-:W-:-:S08]  /*1dd0*/  DMUL R20, R20, 0.5 ;  /* 0x3fe0000014147828 */ /* 0x000fd00000000000 */
[----:B------:R-:W-:Y:S01]  /*1de0*/  DSETP.MAX.AND P0, P2, R22, R20, PT ;  /* 0x000000141600722a */ /* 0x000fe20003a0f000 */
[----:B------:R-:W-:Y:S01]  /*1df0*/  IMAD.MOV.U32 R0, RZ, RZ, R23 ;  /* 0x000000ffff007224 */ /* 0x000fe200078e0017 */
[----:B------:R-:W-:-:S04]  /*1e00*/  MOV R25, R21 ;  /* 0x0000001500197202 */ /* 0x000fc80000000f00 */
[----:B------:R-:W-:Y:S01]  /*1e10*/  FSEL R27, R0, R25, P0 ;  /* 0x00000019001b7208 */ /* 0x000fe20000000000 */
[----:B------:R-:W-:-:S07]  /*1e20*/  IMAD.MOV.U32 R0, RZ, RZ, R22 ;  /* 0x000000ffff007224 */ /* 0x000fce00078e0016 */
[----:B------:R-:W-:Y:S02]  /*1e30*/  @P2 LOP3.LUT R27, R25, 0x80000, RZ, 0xfc, !PT ;  /* 0x00080000191b2812 */ /* 0x000fe400078efcff */
[----:B------:R-:W-:-:S04]  /*1e40*/  MOV R25, R20 ;  /* 0x0000001400197202 */ /* 0x000fc80000000f00 */
[----:B------:R-:W-:Y:S01]  /*1e50*/  SEL R24, R0, R25, P0 ;  /* 0x0000001900187207 */ /* 0x000fe20000000000 */
[----:B------:R-:W-:-:S06]  /*1e60*/  IMAD.MOV.U32 R25, RZ, RZ, R27 ;  /* 0x000000ffff197224 */ /* 0x000fcc00078e001b */
[----:B------:R-:W-:-:S14]  /*1e70*/  DSETP.GE.AND P0, PT, R24, UR6, PT ;  /* 0x0000000618007e2a */ /* 0x000fdc000bf06000 */
[----:B------:R-:W-:Y:S05]  /*1e80*/  @!P0 BRA `(.L_x_42) ;  /* 0x0000000000a48947 */ /* 0x000fea0003800000 */
[----:B------:R-:W-:Y:S05]  /*1e90*/  @P1 BRA `(.L_x_43) ;  /* 0x00000000004c1947 */ /* 0x000fea0003800000 */
[----:B------:R-:W-:Y:S01]  /*1ea0*/  MOV R4, 0x97d889bc ;  /* 0x97d889bc00047802 */ /* 0x000fe20000000f00 */
[----:B------:R-:W-:Y:S01]  /*1eb0*/  IMAD.MOV.U32 R5, RZ, RZ, 0x3cacd2b2 ;  /* 0x3cacd2b2ff057424 */ /* 0x000fe200078e00ff */
[----:B------:R-:W-:Y:S01]  /*1ec0*/  DADD R2, R14, -R20 ;  /* 0x000000000e027229 */ /* 0x000fe20000000814 */
[----:B------:R-:W-:Y:S04]  /*1ed0*/  BSSY.RECONVERGENT B0, `(.L_x_44) ;  /* 0x0000009000007945 */ /* 0x000fe80003800200 */
[----:B------:R-:W-:-:S06]  /*1ee0*/  DSETP.GE.AND P0, PT, R20, R4, PT ;  /* 0x000000041400722a */ /* 0x000fcc0003f06000 */
[----:B------:R-:W-:-:S14]  /*1ef0*/  DSETP.LEU.OR P0, PT, |R2|, R16, !P0 ;  /* 0x000000100200722a */ /* 0x000fdc000470b600 */
[----:B------:R-:W-:Y:S05]  /*1f00*/  @P0 BRA `(.L_x_45) ;  /* 0x0000000000140947 */ /* 0x000fea0003800000 */
.L_x_46:
[----:B------:R-:W-:-:S08]  /*1f10*/  DMUL R20, R20, 0.5 ;  /* 0x3fe0000014147828 */ /* 0x000fd00000000000 */
[----:B------:R-:W-:Y:S02]  /*1f20*/  DADD R2, R14, -R20 ;  /* 0x000000000e027229 */ /* 0x000fe40000000814 */
[----:B------:R-:W-:-:S06]  /*1f30*/  DSETP.GE.AND P0, PT, R20, R4, PT ;  /* 0x000000041400722a */ /* 0x000fcc0003f06000 */
[----:B------:R-:W-:-:S14]  /*1f40*/  DSETP.GT.AND P1, PT, |R2|, R16, PT ;  /* 0x000000100200722a */ /* 0x000fdc0003f24200 */
[----:B------:R-:W-:Y:S05]  /*1f50*/  @P0 BRA P1, `(.L_x_46) ;  /* 0xfffffffc00ec0947 */ /* 0x000fea000083ffff */
.L_x_45:
[----:B------:R-:W-:Y:S05]  /*1f60*/  BSYNC.RECONVERGENT B0 ;  /* 0x0000000000007941 */ /* 0x000fea0003800200 */
.L_x_44:
[----:B------:R-:W-:-:S08]  /*1f70*/  DADD R18, R18, -R20 ;  /* 0x0000000012127229 */ /* 0x000fd00000000814 */
[----:B------:R-:W-:-:S14]  /*1f80*/  DSETP.GTU.AND P0, PT, |R18|, R16, PT ;  /* 0x000000101200722a */ /* 0x000fdc0003f0c200 */
[----:B------:R-:W-:Y:S05]  /*1f90*/  @P0 EXIT ;  /* 0x000000000000094d */ /* 0x000fea0003800000 */
[----:B------:R-:W-:-:S07]  /*1fa0*/  DADD R10, R10, R20 ;  /* 0x000000000a0a7229 */ /* 0x000fce0000000014 */
[----:B------:R-:W-:Y:S01]  /*1fb0*/  STG.E.64 desc[UR4][R6.64], R10 ;  /* 0x0000000a06007986 */ /* 0x000fe2000c101b04 */
[----:B------:R-:W-:Y:S05]  /*1fc0*/  EXIT ;  /* 0x000000000000794d */ /* 0x000fea0003800000 */
.L_x_43:
[----:B------:R-:W-:-:S14]  /*1fd0*/  DSETP.GTU.AND P0, PT, R10, R12, PT ;  /* 0x0000000c0a00722a */ /* 0x000fdc0003f0c000 */
[----:B------:R-:W-:Y:S05]  /*1fe0*/  @P0 EXIT ;  /* 0x000000000000094d */ /* 0x000fea0003800000 */
[----:B------:R-:W-:Y:S01]  /*1ff0*/  MOV R4, 0x97d889bc ;  /* 0x97d889bc00047802 */ /* 0x000fe20000000f00 */
[----:B------:R-:W-:Y:S01]  /*2000*/  IMAD.MOV.U32 R5, RZ, RZ, 0x3cacd2b2 ;  /* 0x3cacd2b2ff057424 */ /* 0x000fe200078e00ff */
[C---:B------:R-:W-:Y:S01]  /*2010*/  DADD R2, R14.reuse, R22 ;  /* 0x000000000e027229 */ /* 0x040fe20000000016 */
[----:B------:R-:W-:Y:S01]  /*2020*/  BSSY.RECONVERGENT B0, `(.L_x_47) ;  /* 0x000000b000007945 */ /* 0x000fe20003800200 */
[----:B------:R-:W-:-:S03]  /*2030*/  DADD R20, R14, R20 ;  /* 0x000000000e147229 */ /* 0x000fc60000000014 */
[----:B------:R-:W-:-:S05]  /*2040*/  DSETP.GE.AND P0, PT, R22, R4, PT ;  /* 0x000000041600722a */ /* 0x000fca0003f06000 */
[--C-:B------:R-:W-:Y:S02]  /*2050*/  DSETP.GTU.AND P1, PT, |R20|, R16.reuse, PT ;  /* 0x000000101400722a */ /* 0x100fe40003f2c200 */
[----:B------:R-:W-:-:S14]  /*2060*/  DSETP.LEU.OR P0, PT, |R2|, R16, !P0 ;  /* 0x000000100200722a */ /* 0x000fdc000470b600 */
[----:B------:R-:W-:Y:S05]  /*2070*/  @P0 BRA `(.L_x_48) ;  /* 0x0000000000140947 */ /* 0x000fea0003800000 */
.L_x_49:
[----:B------:R-:W-:-:S08]  /*2080*/  DMUL R22, R22, 0.5 ;  /* 0x3fe0000016167828 */ /* 0x000fd00000000000 */
[----:B------:R-:W-:Y:S02]  /*2090*/  DADD R2, R14, R22 ;  /* 0x000000000e027229 */ /* 0x000fe40000000016 */
[----:B------:R-:W-:-:S06]  /*20a0*/  DSETP.GE.AND P0, PT, R22, R4, PT ;  /* 0x000000041600722a */ /* 0x000fcc0003f06000 */
[----:B------:R-:W-:-:S14]  /*20b0*/  DSETP.GT.AND P2, PT, |R2|, R16, PT ;  /* 0x000000100200722a */ /* 0x000fdc0003f44200 */
[----:B------:R-:W-:Y:S05]  /*20c0*/  @P0 BRA P2, `(.L_x_49) ;  /* 0xfffffffc00ec0947 */ /* 0x000fea000103ffff */
.L_x_48:
[----:B------:R-:W-:Y:S05]  /*20d0*/  BSYNC.RECONVERGENT B0 ;  /* 0x0000000000007941 */ /* 0x000fea0003800200 */
.L_x_47:
[----:B------:R-:W-:Y:S05]  /*20e0*/  @P1 EXIT ;  /* 0x000000000000194d */ /* 0x000fea0003800000 */
[----:B------:R-:W-:-:S07]  /*20f0*/  DADD R10, R10, -R22 ;  /* 0x000000000a0a7229 */ /* 0x000fce0000000816 */
[----:B------:R-:W-:Y:S01]  /*2100*/  STG.E.64 desc[UR4][R8.64], R10 ;  /* 0x0000000a08007986 */ /* 0x000fe2000c101b04 */
[----:B------:R-:W-:Y:S05]  /*2110*/  EXIT ;  /* 0x000000000000794d */ /* 0x000fea0003800000 */
.L_x_42:
[----:B------:R-:W-:-:S14]  /*2120*/  DSETP.GTU.AND P0, PT, R10, R12, PT ;  /* 0x0000000c0a00722a */ /* 0x000fdc0003f0c000 */
[----:B------:R-:W-:Y:S05]  /*2130*/  @P0 EXIT ;  /* 0x000000000000094d */ /* 0x000fea0003800000 */
[----:B------:R-:W-:-:S08]  /*2140*/  DADD R4, R16, R4 ;  /* 0x0000000010047229 */ /* 0x000fd00000000004 */
[----:B------:R-:W-:-:S08]  /*2150*/  DADD R4, R10, R4 ;  /* 0x000000000a047229 */ /* 0x000fd00000000004 */
[----:B------:R-:W-:-:S08]  /*2160*/  DMUL R8, R4, 0.5 ;  /* 0x3fe0000004087828 */ /* 0x000fd00000000000 */
[----:B------:R-:W-:-:S08]  /*2170*/  DADD R4, R2, -R8 ;  /* 0x0000000002047229 */ /* 0x000fd00000000808 */
[----:B------:R-:W-:-:S14]  /*2180*/  DSETP.GTU.AND P0, PT, |R4|, R16, PT ;  /* 0x000000100400722a */ /* 0x000fdc0003f0c200 */
[----:B------:R0:W-:Y:S01]  /*2190*/  @!P0 STG.E.64 desc[UR4][R6.64], R8 ;  /* 0x0000000806008986 */ /* 0x0001e2000c101b04 */
[----:B------:R-:W-:Y:S05]  /*21a0*/  @!P0 EXIT ;  /* 0x000000000000894d */ /* 0x000fea0003800000 */
[----:B------:R-:W-:-:S07]  /*21b0*/  DADD R2, R16, R2 ;  /* 0x0000000010027229 */ /* 0x000fce0000000002 */
[----:B------:R-:W-:Y:S01]  /*21c0*/  STG.E.64 desc[UR4][R6.64], R2 ;  /* 0x0000000206007986 */ /* 0x000fe2000c101b04 */
[----:B------:R-:W-:Y:S05]  /*21d0*/  EXIT ;  /* 0x000000000000794d */ /* 0x000fea0003800000 */
.L_x_39:
[----:B------:R-:W0:Y:S02]  /*21e0*/  LDC.64 R10, c[0x4][0xa8] ;  /* 0x01002a00ff0a7b82 */ /* 0x000e240000000a00 */
[----:B0-----:R-:W2:Y:S06]  /*21f0*/  LDG.E.64 R4, desc[UR4][R10.64] ;  /* 0x000000040a047981 */ /* 0x001eac000c1e1b00 */
[----:B------:R-:W0:Y:S08]  /*2200*/  LDC.64 R6, c[0x4][RZ] ;  /* 0x01000000ff067b82 */ /* 0x000e300000000a00 */
[----:B------:R-:W1:Y:S01]  /*2210*/  LDC.64 R8, c[0x4][0x98] ;  /* 0x01002600ff087b82 */ /* 0x000e620000000a00 */
[----:B0-----:R-:W3:Y:S04]  /*2220*/  LDG.E.64 R6, desc[UR4][R6.64] ;  /* 0x0000000406067981 */ /* 0x001ee8000c1e1b00 */
[----:B-1----:R-:W5:Y:S01]  /*2230*/  LDG.E.64 R8, desc[UR4][R8.64] ;  /* 0x0000000408087981 */ /* 0x002f62000c1e1b00 */
[----:B--2---:R-:W-:-:S05]  /*2240*/  IMAD.WIDE R4, R0, 0x4, R4 ;  /* 0x0000000400047825 */ /* 0x004fca00078e0204 */
[----:B------:R-:W2:Y:S01]  /*2250*/  LDG.E R12, desc[UR4][R4.64] ;  /* 0x00000004040c7981 */ /* 0x000ea2000c1e1900 */
[----:B------:R-:W-:Y:S01]  /*2260*/  BSSY.RECONVERGENT B0, `(.L_x_50) ;  /* 0x000002c000007945 */ /* 0x000fe20003800200 */
[----:B------:R-:W-:Y:S01]  /*2270*/  MOV R17, R0 ;  /* 0x0000000000117202 */ /* 0x000fe20000000f00 */
[----:B---3--:R-:W-:Y:S01]  /*2280*/  IMAD.WIDE R2, R0, 0x8, R6 ;  /* 0x0000000800027825 */ /* 0x008fe200078e0206 */
[----:B--2---:R-:W-:-:S13]  /*2290*/  ISETP.NE.AND P0, PT, R12, -0x1, PT ;  /* 0xffffffff0c00780c */ /* 0x004fda0003f05270 */
[----:B------:R-:W-:Y:S05]  /*22a0*/  @!P0 BRA `(.L_x_51) ;  /* 0x00000000009c8947 */ /* 0x000fea0003800000 */
[----:B------:R-:W-:Y:S01]  /*22b0*/  VIADD R13, R12, 0xffffffff ;  /* 0xffffffff0c0d7836 */ /* 0x000fe20000000000 */
[----:B------:R-:W-:-:S04]  /*22c0*/  MOV R17, 0xffffffff ;  /* 0xffffffff00117802 */ /* 0x000fc80000000f00 */
        /* <DEDUP_REMOVED lines=11> */
[----:B------:R-:W0:Y:S02]  /*2380*/  I2F.RP R13, R20 ;  /* 0x00000014000d7306 */ /* 0x000e240000209400 */
[----:B------:R-:W-:-:S06]  /*2390*/  IADD3 R16, PT, PT, RZ, -R16, RZ ;  /* 0x80000010ff107210 */ /* 0x000fcc0007ffe0ff */
[----:B0-----:R-:W0:Y:S02]  /*23a0*/  MUFU.RCP R13, R13 ;  /* 0x0000000d000d7308 */ /* 0x001e240000001000 */
[----:B0-----:R-:W-:-:S06]  /*23b0*/  VIADD R14, R13, 0xffffffe ;  /* 0x0ffffffe0d0e7836 */ /* 0x001fcc0000000000 */
[----:B------:R0:W1:Y:S02]  /*23c0*/  F2I.FTZ.U32.TRUNC.NTZ R15, R14 ;  /* 0x0000000e000f7305 */ /* 0x000064000021f000 */
[----:B0-----:R-:W-:Y:S01]  /*23d0*/  IMAD.MOV.U32 R14, RZ, RZ, RZ ;  /* 0x000000ffff0e7224 */ /* 0x001fe200078e00ff */
[----:B-1----:R-:W-:-:S05]  /*23e0*/  IADD3 R19, PT, PT, RZ, -R15, RZ ;  /* 0x8000000fff137210 */ /* 0x002fca0007ffe0ff */
[----:B------:R-:W-:-:S04]  /*23f0*/  IMAD R19, R19, R20, RZ ;  /* 0x0000001413137224 */ /* 0x000fc800078e02ff */
        /* <DEDUP_REMOVED lines=11> */
[----:B------:R-:W-:Y:S02]  /*24b0*/  @!P2 IADD3 R15, PT, PT, -R15, RZ, RZ ;  /* 0x000000ff0f0fa210 */ /* 0x000fe40007ffe1ff */
[----:B------:R-:W-:-:S04]  /*24c0*/  @!P1 LOP3.LUT R15, RZ, R11, RZ, 0x33, !PT ;  /* 0x0000000bff0f9212 */ /* 0x000fc800078e33ff */
[----:B---3--:R-:W-:Y:S01]  /*24d0*/  IADD3 R10, PT, PT, R10, R15, RZ ;  /* 0x0000000f0a0a7210 */ /* 0x008fe20007ffe0ff */
[----:B------:R-:W-:-:S04]  /*24e0*/  IMAD.MOV R13, RZ, RZ, -R15 ;  /* 0x000000ffff0d7224 */ /* 0x000fc800078e0a0f */
[----:B------:R-:W-:-:S04]  /*24f0*/  IMAD R13, R11, R13, R0 ;  /* 0x0000000d0b0d7224 */ /* 0x000fc800078e0200 */
[----:B----4-:R-:W-:-:S04]  /*2500*/  IMAD.IADD R12, R12, 0x1, R13 ;  /* 0x000000010c0c7824 */ /* 0x010fc800078e020d */
[----:B------:R-:W-:-:S07]  /*2510*/  IMAD R17, R11, R10, R12 ;  /* 0x0000000a0b117224 */ /* 0x000fce00078e020c */
.L_x_51:
[----:B------:R-:W-:Y:S05]  /*2520*/  BSYNC.RECONVERGENT B0 ;  /* 0x0000000000007941 */ /* 0x000fea0003800200 */
.L_x_50:
[----:B------:R-:W-:Y:S02]  /*2530*/  IMAD.WIDE R10, R17, 0x8, R6 ;  /* 0x00000008110a7825 */ /* 0x000fe400078e0206 */
[----:B------:R-:W2:Y:S04]  /*2540*/  LDG.E.64 R6, desc[UR4][R2.64] ;  /* 0x0000000402067981 */ /* 0x000ea8000c1e1b00 */
[----:B------:R-:W2:Y:S01]  /*2550*/  LDG.E.64 R10, desc[UR4][R10.64] ;  /* 0x000000040a0a7981 */ /* 0x000ea2000c1e1b00 */
[----:B------:R-:W0:Y:S01]  /*2560*/  LDC.64 R14, c[0x4][0x78] ;  /* 0x01001e00ff0e7b82 */ /* 0x000e220000000a00 */
[----:B-----5:R-:W-:-:S06]  /*2570*/  IMAD.WIDE R12, R0, 0x8, R8 ;  /* 0x00000008000c7825 */ /* 0x020fcc00078e0208 */
[----:B------:R-:W5:Y:S04]  /*2580*/  LDG.E.64 R12, desc[UR4][R12.64] ;  /* 0x000000040c0c7981 */ /* 0x000f68000c1e1b00 */
[----:B0-----:R0:W5:Y:S01]  /*2590*/  LDG.E.64 R8, desc[UR4][R14.64] ;  /* 0x000000040e087981 */ /* 0x001162000c1e1b00 */
[----:B--2---:R-:W-:-:S06]  /*25a0*/  DSETP.NEU.AND P0, PT, R6, R10, PT ;  /* 0x0000000a0600722a */ /* 0x004fcc0003f0d000 */
[----:B------:R-:W-:-:S13]  /*25b0*/  ISETP.GE.OR P0, PT, R0, R17, P0 ;  /* 0x000000110000720c */ /* 0x000fda0000706670 */
[----:B------:R-:W-:-:S14]  /*25c0*/  DSETP.GEU.AND P0, PT, R6, R10, P0 ;  /* 0x0000000a0600722a */ /* 0x000fdc000070e000 */
[----:B------:R-:W-:-:S05]  /*25d0*/  @!P0 MOV R17, 0xffffffff ;  /* 0xffffffff00118802 */ /* 0x000fca0000000f00 */
[----:B------:R0:W-:Y:S01]  /*25e0*/  @!P0 STG.E desc[UR4][R4.64], R17 ;  /* 0x0000001104008986 */ /* 0x0001e2000c101904 */
[----:B------:R-:W-:Y:S05]  /*25f0*/  @!P0 EXIT ;  /* 0x000000000000894d */ /* 0x000fea0003800000 */
[----:B0----5:R-:W-:Y:S01]  /*2600*/  DADD R4, R12, -R6 ;  /* 0x000000000c047229 */ /* 0x021fe20000000806 */
[----:B------:R-:W-:Y:S01]  /*2610*/  UMOV UR6, 0x97d889bc ;  /* 0x97d889bc00067882 */ /* 0x000fe20000000000 */
[----:B------:R-:W-:-:S06]  /*2620*/  UMOV UR7, 0x3c9cd2b2 ;  /* 0x3c9cd2b200077882 */ /* 0x000fcc0000000000 */
[----:B------:R-:W-:-:S08]  /*2630*/  DADD R14, R8, -R4 ;  /* 0x00000000080e7229 */ /* 0x000fd00000000804 */
[----:B------:R-:W-:-:S08]  /*2640*/  DMUL R14, R14, 0.5 ;  /* 0x3fe000000e0e7828 */ /* 0x000fd00000000000 */
[----:B------:R-:W-:-:S14]  /*2650*/  DSETP.GE.AND P0, PT, R14, UR6, PT ;  /* 0x000000060e007e2a */ /* 0x000fdc000bf06000 */
[----:B------:R-:W-:Y:S05]  /*2660*/  @!P0 BRA `(.L_x_52) ;  /* 0x0000000000548947 */ /* 0x000fea0003800000 */
[----:B------:R-:W-:-:S14]  /*2670*/  DSETP.GE.AND P0, PT, R6, R10, PT ;  /* 0x0000000a0600722a */ /* 0x000fdc0003f06000 */
[----:B------:R-:W-:Y:S05]  /*2680*/  @!P0 EXIT ;  /* 0x000000000000894d */ /* 0x000fea0003800000 */
[----:B------:R-:W-:Y:S01]  /*2690*/  IMAD.MOV.U32 R12, RZ, RZ, -0x68277644 ;  /* 0x97d889bcff0c7424 */ /* 0x000fe200078e00ff */
[----:B------:R-:W-:Y:S01]  /*26a0*/  MOV R13, 0x3cacd2b2 ;  /* 0x3cacd2b2000d7802 */ /* 0x000fe20000000f00 */
[----:B------:R-:W-:Y:S01]  /*26b0*/  DADD R10, R4, R14 ;  /* 0x00000000040a7229 */ /* 0x000fe2000000000e */
[----:B------:R-:W-:Y:S04]  /*26c0*/  BSSY.RECONVERGENT B0, `(.L_x_53) ;  /* 0x0000009000007945 */ /* 0x000fe80003800200 */
[----:B------:R-:W-:-:S06]  /*26d0*/  DSETP.GE.AND P0, PT, R14, R12, PT ;  /* 0x0000000c0e00722a */ /* 0x000fcc0003f06000 */
[----:B------:R-:W-:-:S14]  /*26e0*/  DSETP.LEU.OR P0, PT, |R10|, R8, !P0 ;  /* 0x000000080a00722a */ /* 0x000fdc000470b600 */
[----:B------:R-:W-:Y:S05]  /*26f0*/  @P0 BRA `(.L_x_54) ;  /* 0x0000000000140947 */ /* 0x000fea0003800000 */
.L_x_55:
[----:B------:R-:W-:-:S08]  /*2700*/  DMUL R14, R14, 0.5 ;  /* 0x3fe000000e0e7828 */ /* 0x000fd00000000000 */
[----:B------:R-:W-:Y:S02]  /*2710*/  DADD R10, R4, R14 ;  /* 0x00000000040a7229 */ /* 0x000fe4000000000e */
[----:B------:R-:W-:-:S06]  /*2720*/  DSETP.GE.AND P0, PT, R14, R12, PT ;  /* 0x0000000c0e00722a */ /* 0x000fcc0003f06000 */
[----:B------:R-:W-:-:S14]  /*2730*/  DSETP.GT.AND P1, PT, |R10|, R8, PT ;  /* 0x000000080a00722a */ /* 0x000fdc0003f24200 */
[----:B------:R-:W-:Y:S05]  /*2740*/  @P0 BRA P1, `(.L_x_55) ;  /* 0xfffffffc00ec0947 */ /* 0x000fea000083ffff */
.L_x_54:
[----:B------:R-:W-:Y:S05]  /*2750*/  BSYNC.RECONVERGENT B0 ;  /* 0x0000000000007941 */ /* 0x000fea0003800200 */
.L_x_53:
[----:B------:R-:W-:-:S08]  /*2760*/  DADD R4, R4, R14 ;  /* 0x0000000004047229 */ /* 0x000fd0000000000e */
[----:B------:R-:W-:-:S14]  /*2770*/  DSETP.GTU.AND P0, PT, |R4|, R8, PT ;  /* 0x000000080400722a */ /* 0x000fdc0003f0c200 */
[----:B------:R-:W-:Y:S05]  /*2780*/  @P0 EXIT ;  /* 0x000000000000094d */ /* 0x000fea0003800000 */
[----:B------:R-:W-:-:S07]  /*2790*/  DADD R6, R6, -R14 ;  /* 0x0000000006067229 */ /* 0x000fce000000080e */
[----:B------:R-:W-:Y:S01]  /*27a0*/  STG.E.64 desc[UR4][R2.64], R6 ;  /* 0x0000000602007986 */ /* 0x000fe2000c101b04 */
[----:B------:R-:W-:Y:S05]  /*27b0*/  EXIT ;  /* 0x000000000000794d */ /* 0x000fea0003800000 */
.L_x_52:
[----:B------:R-:W-:-:S14]  /*27c0*/  DSETP.GE.AND P0, PT, R6, R10, PT ;  /* 0x0000000a0600722a */ /* 0x000fdc0003f06000 */
[----:B------:R-:W-:Y:S05]  /*27d0*/  @!P0 EXIT ;  /* 0x000000000000894d */ /* 0x000fea0003800000 */
[----:B------:R-:W-:-:S07]  /*27e0*/  DADD R8, -R8, R12 ;  /* 0x0000000008087229 */ /* 0x000fce000000010c */
[----:B------:R-:W-:Y:S01]  /*27f0*/  STG.E.64 desc[UR4][R2.64], R8 ;  /* 0x0000000802007986 */ /* 0x000fe2000c101b04 */
[----:B------:R-:W-:Y:S05]  /*2800*/  EXIT ;  /* 0x000000000000794d */ /* 0x000fea0003800000 */
.L_x_56:
        /* <DEDUP_REMOVED lines=15> */
.L_x_216:


//--------------------- .text._Z18fix_maxi_critical1i --------------------------
	.section	.text._Z18fix_maxi_critical1i,"ax",@progbits
	.align	128
        .global         _Z18fix_maxi_critical1i
        .type           _Z18fix_maxi_critical1i,@function
        .size           _Z18fix_maxi_critical1i,(.L_x_217 - _Z18fix_maxi_critical1i)
        .other          _Z18fix_maxi_critical1i,@"STO_CUDA_ENTRY STV_DEFAULT"
_Z18fix_maxi_critical1i:
.text._Z18fix_maxi_critical1i:
[----:B------:R-:W-:Y:S08]  /*0000*/  LDC R1, c[0x0][0x37c] ;  /* 0x0000df00ff017b82 */ /* 0x000ff00000000800 */
[----:B------:R-:W0:Y:S01]  /*0010*/  LDC.64 R2, c[0x4][0x58] ;  /* 0x01001600ff027b82 */ /* 0x000e220000000a00 */
[----:B------:R-:W0:Y:S01]  /*0020*/  LDCU.64 UR4, c[0x0][0x358] ;  /* 0x00006b00ff0477ac */ /* 0x000e220008000a00 */
[----:B------:R-:W1:Y:S01]  /*0030*/  S2R R0, SR_TID.X ;  /* 0x0000000000007919 */ /* 0x000e620000002100 */
[----:B------:R-:W2:Y:S01]  /*0040*/  LDCU UR7, c[0x0][0x380] ;  /* 0x00007000ff0777ac */ /* 0x000ea20008000800 */
[----:B0-----:R-:W3:Y:S04]  /*0050*/  LDG.E R2, desc[UR4][R2.64] ;  /* 0x0000000402027981 */ /* 0x001ee8000c1e1900 */
[----:B------:R-:W1:Y:S01]  /*0060*/  S2UR UR6, SR_CTAID.X ;  /* 0x00000000000679c3 */ /* 0x000e620000002500 */
[----:B------:R-:W-:Y:S07]  /*0070*/  BSSY.RECONVERGENT B0, `(.L_x_57) ;  /* 0x000019a000007945 */ /* 0x000fee0003800200 */
[----:B------:R-:W1:Y:S02]  /*0080*/  LDC R11, c[0x0][0x360] ;  /* 0x0000d800ff0b7b82 */ /* 0x000e640000000800 */
[----:B-1----:R-:W-:-:S05]  /*0090*/  IMAD R11, R11, UR6, R0 ;  /* 0x000000060b0b7c24 */ /* 0x002fca000f8e0200 */
[----:B---3--:R-:W-:-:S04]  /*00a0*/  ISETP.GE.AND P0, PT, R11, R2, PT ;  /* 0x000000020b00720c */ /* 0x008fc80003f06270 */
[----:B--2---:R-:W-:-:S13]  /*00b0*/  ISETP.NE.OR P0, PT, RZ, UR7, P0 ;  /* 0x00000007ff007c0c */ /* 0x004fda0008705670 */
        /* <DEDUP_REMOVED lines=9> */
[----:B--2---:R-:W-:-:S13]  /*0150*/  ISETP.NE.AND P0, PT, R8, RZ, PT ;  /* 0x000000ff0800720c */ /* 0x004fda0003f05270 */
[----:B------:R-:W-:Y:S05]  /*0160*/  @P0 BRA `(.L_x_58) ;  /* 0x0000001800280947 */ /* 0x000fea0003800000 */
[----:B------:R-:W0:Y:S02]  /*0170*/  LDC.64 R4, c[0x4][0x80] ;  /* 0x01002000ff047b82 */ /* 0x000e240000000a00 */
[----:B0-----:R-:W2:Y:S02]  /*0180*/  LDG.E.64 R4, desc[UR4][R4.64] ;  /* 0x0000000404047981 */ /* 0x001ea4000c1e1b00 */
[----:B--2---:R-:W-:-:S06]  /*0190*/  IMAD.WIDE R10, R13, 0x4, R4 ;  /* 0x000000040d0a7825 */ /* 0x004fcc00078e0204 */
[----:B------:R-:W2:Y:S02]  /*01a0*/  LDG.E R10, desc[UR4][R10.64] ;  /* 0x000000040a0a7981 */ /* 0x000ea4000c1e1900 */
[----:B--2---:R-:W-:-:S13]  /*01b0*/  ISETP.NE.AND P0, PT, R10, -0x1, PT ;  /* 0xffffffff0a00780c */ /* 0x004fda0003f05270 */
[----:B------:R-:W-:Y:S05]  /*01c0*/  @!P0 BRA `(.L_x_59) ;  /* 0x0000001000748947 */ /* 0x000fea0003800000 */
[----:B------:R-:W0:Y:S02]  /*01d0*/  LDC.64 R6, c[0x4][0x28] ;  /* 0x01000a00ff067b82 */ /* 0x000e240000000a00 */
[----:B0-----:R-:W2:Y:S06]  /*01e0*/  LDG.E.64 R6, desc[UR4][R6.64] ;  /* 0x0000000406067981 */ /* 0x001eac000c1e1b00 */
[----:B------:R-:W0:Y:S01]  /*01f0*/  LDC.64 R4, c[0x4][0x98] ;  /* 0x01002600ff047b82 */ /* 0x000e220000000a00 */
[----:B------:R-:W-:Y:S01]  /*0200*/  IMAD R15, R13, 0x6, RZ ;  /* 0x000000060d0f7824 */ /* 0x000fe200078e02ff */
[----:B0-----:R-:W5:Y:S03]  /*0210*/  LDG.E.64 R4, desc[UR4][R4.64] ;  /* 0x0000000404047981 */ /* 0x001f66000c1e1b00 */
[----:B--2---:R-:W-:-:S05]  /*0220*/  IMAD.WIDE R14, R15, 0x4, R6 ;  /* 0x000000040f0e7825 */ /* 0x004fca00078e0206 */
[----:B------:R-:W2:Y:S04]  /*0230*/  LDG.E R12, desc[UR4][R14.64] ;  /* 0x000000040e0c7981 */ /* 0x000ea8000c1e1900 */
[----:B------:R0:W5:Y:S04]  /*0240*/  LDG.E R25, desc[UR4][R14.64+0x4] ;  /* 0x000004040e197981 */ /* 0x000168000c1e1900 */
[----:B------:R0:W5:Y:S01]  /*0250*/  LDG.E R23, desc[UR4][R14.64+0x8] ;  /* 0x000008040e177981 */ /* 0x000162000c1e1900 */
[----:B------:R-:W-:-:S05]  /*0260*/  VIADD R9, R10, 0xffffffff ;  /* 0xffffffff0a097836 */ /* 0x000fca0000000000 */
[----:B------:R-:W-:Y:S01]  /*0270*/  ISETP.GT.U32.AND P0, PT, R9, 0x5, PT ;  /* 0x000000050900780c */ /* 0x000fe20003f04070 */
[----:B------:R-:W-:Y:S01]  /*0280*/  BSSY.RECONVERGENT B1, `(.L_x_60) ;  /* 0x0000027000017945 */ /* 0x000fe20003800200 */
[----:B------:R-:W-:Y:S01]  /*0290*/  IMAD.MOV.U32 R11, RZ, RZ, -0x1 ;  /* 0xffffffffff0b7424 */ /* 0x000fe200078e00ff */
[----:B--2---:R-:W-:-:S10]  /*02a0*/  ISETP.NE.AND P3, PT, R12, -0x1, PT ;  /* 0xffffffff0c00780c */ /* 0x004fd40003f65270 */
[----:B0-----:R-:W-:Y:S05]  /*02b0*/  @P0 BRA `(.L_x_61) ;  /* 0x00000000008c0947 */ /* 0x001fea0003800000 */
        /* <DEDUP_REMOVED lines=8> */
[----:B------:R-:W0:Y:S08]  /*0340*/  I2F.RP R20, R11 ;  /* 0x0000000b00147306 */ /* 0x000e300000209400 */
[----:B0-----:R-:W0:Y:S02]  /*0350*/  MUFU.RCP R20, R20 ;  /* 0x0000001400147308 */ /* 0x001e240000001000 */
[----:B0-----:R-:W-:-:S06]  /*0360*/  IADD3 R8, PT, PT, R20, 0xffffffe, RZ ;  /* 0x0ffffffe14087810 */ /* 0x001fcc0007ffe0ff */
[----:B------:R0:W1:Y:S02]  /*0370*/  F2I.FTZ.U32.TRUNC.NTZ R9, R8 ;  /* 0x0000000800097305 */ /* 0x000064000021f000 */
[----:B0-----:R-:W-:Y:S02]  /*0380*/  IMAD.MOV.U32 R8, RZ, RZ, RZ ;  /* 0x000000ffff087224 */ /* 0x001fe400078e00ff */
[----:B-1----:R-:W-:-:S04]  /*0390*/  IMAD.MOV R16, RZ, RZ, -R9 ;  /* 0x000000ffff107224 */ /* 0x002fc800078e0a09 */
[----:B------:R-:W-:Y:S01]  /*03a0*/  IMAD R17, R16, R11, RZ ;  /* 0x0000000b10117224 */ /* 0x000fe200078e02ff */
[----:B------:R-:W-:-:S03]  /*03b0*/  IABS R16, R13 ;  /* 0x0000000d00107213 */ /* 0x000fc60000000000 */
[----:B------:R-:W-:Y:S01]  /*03c0*/  IMAD.HI.U32 R9, R9, R17, R8 ;  /* 0x0000001109097227 */ /* 0x000fe200078e0008 */
[----:B------:R-:W-:-:S05]  /*03d0*/  IADD3 R17, PT, PT, RZ, -R18, RZ ;  /* 0x80000012ff117210 */ /* 0x000fca0007ffe0ff */
        /* <DEDUP_REMOVED lines=11> */
[----:B------:R-:W-:-:S05]  /*0490*/  @!P1 LOP3.LUT R9, RZ, R0, RZ, 0x33, !PT ;  /* 0x00000000ff099212 */ /* 0x000fca00078e33ff */
[----:B------:R-:W-:Y:S01]  /*04a0*/  IMAD.MOV R8, RZ, RZ, -R9 ;  /* 0x000000ffff087224 */ /* 0x000fe200078e0a09 */
[----:B---3--:R-:W-:-:S03]  /*04b0*/  IADD3 R9, PT, PT, R6, R9, RZ ;  /* 0x0000000906097210 */ /* 0x008fc60007ffe0ff */
[----:B------:R-:W-:-:S04]  /*04c0*/  IMAD R8, R0, R8, R13 ;  /* 0x0000000800087224 */ /* 0x000fc800078e020d */
[----:B----4-:R-:W-:-:S04]  /*04d0*/  IMAD.IADD R7, R7, 0x1, R8 ;  /* 0x0000000107077824 */ /* 0x010fc800078e0208 */
[----:B------:R-:W-:-:S07]  /*04e0*/  IMAD R11, R0, R9, R7 ;  /* 0x00000009000b7224 */ /* 0x000fce00078e0207 */
.L_x_61:
[----:B------:R-:W-:Y:S05]  /*04f0*/  BSYNC.RECONVERGENT B1 ;  /* 0x0000000000017941 */ /* 0x000fea0003800200 */
.L_x_60:
[----:B------:R-:W-:Y:S01]  /*0500*/  BSSY.RECONVERGENT B1, `(.L_x_62) ;  /* 0x0000016000017945 */ /* 0x000fe20003800200 */
[----:B------:R-:W-:Y:S01]  /*0510*/  IMAD.MOV.U32 R6, RZ, RZ, -0x1 ;  /* 0xffffffffff067424 */ /* 0x000fe200078e00ff */
[----:B------:R-:W-:Y:S01]  /*0520*/  MOV R7, 0xffefffff ;  /* 0xffefffff00077802 */ /* 0x000fe20000000f00 */
[----:B-----5:R-:W-:-:S04]  /*0530*/  IMAD.WIDE R8, R13, 0x8, R4 ;  /* 0x000000080d087825 */ /* 0x020fc800078e0204 */
[----:B------:R-:W-:Y:S01]  /*0540*/  IMAD.MOV.U32 R0, RZ, RZ, R11 ;  /* 0x000000ffff007224 */ /* 0x000fe200078e000b */
[----:B------:R-:W-:Y:S06]  /*0550*/  @!P3 BRA `(.L_x_63) ;  /* 0x000000000040b947 */ /* 0x000fec0003800000 */
[----:B------:R-:W-:-:S06]  /*0560*/  IMAD.WIDE R26, R12, 0x4, R2 ;  /* 0x000000040c1a7825 */ /* 0x000fcc00078e0202 */
[----:B------:R-:W2:Y:S02]  /*0570*/  LDG.E R26, desc[UR4][R26.64] ;  /* 0x000000041a1a7981 */ /* 0x000ea4000c1e1900 */
[----:B--2---:R-:W-:-:S13]  /*0580*/  ISETP.NE.AND P2, PT, R26, 0x1, PT ;  /* 0x000000011a00780c */ /* 0x004fda0003f45270 */
[C---:B------:R-:W-:Y:S01]  /*0590*/  @P2 IMAD.WIDE R16, R12.reuse, 0x8, R4 ;  /* 0x000000080c102825 */ /* 0x040fe200078e0204 */
[----:B------:R-:W2:Y:S05]  /*05a0*/  @P2 LDG.E.64 R18, desc[UR4][R8.64] ;  /* 0x0000000408122981 */ /* 0x000eaa000c1e1b00 */
[----:B------:R-:W3:Y:S01]  /*05b0*/  @P2 LDG.E.64 R16, desc[UR4][R16.64] ;  /* 0x0000000410102981 */ /* 0x000ee2000c1e1b00 */
[----:B------:R-:W-:Y:S01]  /*05c0*/  @P2 IMAD.MOV.U32 R20, RZ, RZ, -0x1 ;  /* 0xffffffffff142424 */ /* 0x000fe200078e00ff */
[----:B------:R-:W-:Y:S02]  /*05d0*/  @P2 MOV R21, 0x7fefffff ;  /* 0x7fefffff00152802 */ /* 0x000fe40000000f00 */
[----:B------:R-:W-:-:S04]  /*05e0*/  @P2 ISETP.NE.AND P1, PT, R12, R11, PT ;  /* 0x0000000b0c00220c */ /* 0x000fc80003f25270 */
[----:B---3--:R-:W-:-:S06]  /*05f0*/  @P2 DSETP.GT.AND P0, PT, R16, -R20, PT ;  /* 0x800000141000222a */ /* 0x008fcc0003f04000 */
[----:B--2---:R-:W-:Y:S01]  /*0600*/  @P2 DSETP.LT.AND P0, PT, R16, R18, P0 ;  /* 0x000000121000222a */ /* 0x004fe20000701000 */
[----:B------:R-:W-:Y:S02]  /*0610*/  @P2 FSEL R18, R16, -QNAN , P1 ;  /* 0xffffffff10122808 */ /* 0x000fe40000800000 */
[----:B------:R-:W-:-:S03]  /*0620*/  @P2 FSEL R19, R17, -QNAN , P1 ;  /* 0xffefffff11132808 */ /* 0x000fc60000800000 */
[----:B------:R-:W-:Y:S02]  /*0630*/  @P2 SEL R0, R12, R11, P0 ;  /* 0x0000000b0c002207 */ /* 0x000fe40000000000 */
[----:B------:R-:W-:Y:S02]  /*0640*/  @P2 FSEL R6, R18, -QNAN , P0 ;  /* 0xffffffff12062808 */ /* 0x000fe40000000000 */
[----:B------:R-:W-:-:S07]  /*0650*/  @P2 FSEL R7, R19, -QNAN , P0 ;  /* 0xffefffff13072808 */ /* 0x000fce0000000000 */
.L_x_63:
[----:B------:R-:W-:Y:S05]  /*0660*/  BSYNC.RECONVERGENT B1 ;  /* 0x0000000000017941 */ /* 0x000fea0003800200 */
.L_x_62:
[----:B------:R-:W2:Y:S04]  /*0670*/  LDG.E R19, desc[UR4][R14.64+0xc] ;  /* 0x00000c040e137981 */ /* 0x000ea8000c1e1900 */
[----:B------:R-:W3:Y:S04]  /*0680*/  LDG.E R21, desc[UR4][R14.64+0x10] ;  /* 0x000010040e157981 */ /* 0x000ee8000c1e1900 */
[----:B------:R-:W4:Y:S01]  /*0690*/  LDG.E R27, desc[UR4][R14.64+0x14] ;  /* 0x000014040e1b7981 */ /* 0x000f22000c1e1900 */
[----:B------:R-:W-:Y:S01]  /*06a0*/  ISETP.NE.AND P0, PT, R25, -0x1, PT ;  /* 0xffffffff1900780c */ /* 0x000fe20003f05270 */
[----:B------:R-:W-:Y:S01]  /*06b0*/  BSSY.RECONVERGENT B1, `(.L_x_64) ;  /* 0x0000014000017945 */ /* 0x000fe20003800200 */
[----:B------:R-:W-:-:S02]  /*06c0*/  ISETP.NE.AND P1, PT, R23, -0x1, PT ;  /* 0xffffffff1700780c */ /* 0x000fc40003f25270 */
[----:B--2---:R-:W-:Y:S02]  /*06d0*/  ISETP.NE.AND P2, PT, R19, -0x1, PT ;  /* 0xffffffff1300780c */ /* 0x004fe40003f45270 */
[----:B---3--:R-:W-:Y:S02]  /*06e0*/  ISETP.NE.AND P3, PT, R21, -0x1, PT ;  /* 0xffffffff1500780c */ /* 0x008fe40003f65270 */
[----:B----4-:R-:W-:-:S05]  /*06f0*/  ISETP.NE.AND P4, PT, R27, -0x1, PT ;  /* 0xffffffff1b00780c */ /* 0x010fca0003f85270 */
[----:B------:R-:W-:Y:S08]  /*0700*/  @!P0 BRA `(.L_x_65) ;  /* 0x0000000000388947 */ /* 0x000ff00003800000 */
[----:B------:R-:W-:-:S06]  /*0710*/  IMAD.WIDE R28, R25, 0x4, R2 ;  /* 0x00000004191c7825 */ /* 0x000fcc00078e0202 */
[----:B------:R-:W2:Y:S02]  /*0720*/  LDG.E R28, desc[UR4][R28.64] ;  /* 0x000000041c1c7981 */ /* 0x000ea4000c1e1900 */
[----:B--2---:R-:W-:-:S13]  /*0730*/  ISETP.NE.AND P5, PT, R28, 0x1, PT ;  /* 0x000000011c00780c */ /* 0x004fda0003fa5270 */
[----:B------:R-:W-:Y:S01]  /*0740*/  @P5 IMAD.WIDE R14, R25, 0x8, R4 ;  /* 0x00000008190e5825 */ /* 0x000fe200078e0204 */
[----:B------:R-:W2:Y:S05]  /*0750*/  @P5 LDG.E.64 R16, desc[UR4][R8.64] ;  /* 0x0000000408105981 */ /* 0x000eaa000c1e1b00 */
[----:B------:R-:W3:Y:S02]  /*0760*/  @P5 LDG.E.64 R14, desc[UR4][R14.64] ;  /* 0x000000040e0e5981 */ /* 0x000ee4000c1e1b00 */
[----:B---3--:R-:W-:-:S06]  /*0770*/  @P5 DSETP.GT.AND P0, PT, R14, R6, PT ;  /* 0x000000060e00522a */ /* 0x008fcc0003f04000 */
[----:B--2---:R-:W-:-:S06]  /*0780*/  @P5 DSETP.LT.AND P0, PT, R14, R16, P0 ;  /* 0x000000100e00522a */ /* 0x004fcc0000701000 */
[----:B------:R-:W-:-:S04]  /*0790*/  @P5 ISETP.NE.AND P0, PT, R25, R11, P0 ;  /* 0x0000000b1900520c */ /* 0x000fc80000705270 */
[----:B------:R-:W-:Y:S02]  /*07a0*/  @P5 FSEL R12, R14, R6, P0 ;  /* 0x000000060e0c5208 */ /* 0x000fe40000000000 */
[----:B------:R-:W-:Y:S02]  /*07b0*/  @P5 FSEL R17, R15, R7, P0 ;  /* 0x000000070f115208 */ /* 0x000fe40000000000 */
[----:B------:R-:W-:Y:S01]  /*07c0*/  @P5 SEL R0, R25, R0, P0 ;  /* 0x0000000019005207 */ /* 0x000fe20000000000 */
[----:B------:R-:W-:Y:S02]  /*07d0*/  @P5 IMAD.MOV.U32 R6, RZ, RZ, R12 ;  /* 0x000000ffff065224 */ /* 0x000fe400078e000c */
[----:B------:R-:W-:-:S07]  /*07e0*/  @P5 IMAD.MOV.U32 R7, RZ, RZ, R17 ;  /* 0x000000ffff075224 */ /* 0x000fce00078e0011 */
.L_x_65:
[----:B------:R-:W-:Y:S05]  /*07f0*/  BSYNC.RECONVERGENT B1 ;  /* 0x0000000000017941 */ /* 0x000fea0003800200 */
.L_x_64:
[----:B------:R-:W-:Y:S04]  /*0800*/  BSSY.RECONVERGENT B1, `(.L_x_66) ;  /* 0x0000010000017945 */ /* 0x000fe80003800200 */
[----:B------:R-:W-:Y:S05]  /*0810*/  @!P1 BRA `(.L_x_67) ;  /* 0x0000000000389947 */ /* 0x000fea0003800000 */
        /* <DEDUP_REMOVED lines=9> */
[----:B------:R-:W-:Y:S02]  /*08b0*/  @P1 SEL R0, R23, R0, P0 ;  /* 0x0000000017001207 */ /* 0x000fe40000000000 */
[----:B------:R-:W-:Y:S02]  /*08c0*/  @P1 FSEL R23, R15, R7, P0 ;  /* 0x000000070f171208 */ /* 0x000fe40000000000 */
[----:B------:R-:W-:-:S03]  /*08d0*/  @P1 FSEL R12, R14, R6, P0 ;  /* 0x000000060e0c1208 */ /* 0x000fc60000000000 */
[----:B------:R-:W-:Y:S01]  /*08e0*/  @P1 IMAD.MOV.U32 R7, RZ, RZ, R23 ;  /* 0x000000ffff071224 */ /* 0x000fe200078e0017 */
[----:B------:R-:W-:-:S07]  /*08f0*/  @P1 MOV R6, R12 ;  /* 0x0000000c00061202 */ /* 0x000fce0000000f00 */
.L_x_67:
[----:B------:R-:W-:Y:S05]  /*0900*/  BSYNC.RECONVERGENT B1 ;  /* 0x0000000000017941 */ /* 0x000fea0003800200 */
.L_x_66:
        /* <DEDUP_REMOVED lines=16> */
.L_x_69:
[----:B------:R-:W-:Y:S05]  /*0a10*/  BSYNC.RECONVERGENT B1 ;  /* 0x0000000000017941 */ /* 0x000fea0003800200 */
.L_x_68:
        /* <DEDUP_REMOVED lines=16> */
.L_x_71:
[----:B------:R-:W-:Y:S05]  /*0b20*/  BSYNC.RECONVERGENT B1 ;  /* 0x0000000000017941 */ /* 0x000fea0003800200 */
.L_x_70:
[----:B------:R-:W-:Y:S04]  /*0b30*/  BSSY.RECONVERGENT B1, `(.L_x_72) ;  /* 0x0000011000017945 */ /* 0x000fe80003800200 */
[----:B------:R-:W-:Y:S05]  /*0b40*/  @P4 BRA `(.L_x_73) ;  /* 0x0000000000084947 */ /* 0x000fea0003800000 */
[----:B------:R-:W5:Y:S01]  /*0b50*/  LDG.E.64 R8, desc[UR4][R8.64] ;  /* 0x0000000408087981 */ /* 0x000f62000c1e1b00 */
[----:B------:R-:W-:Y:S05]  /*0b60*/  BRA `(.L_x_74) ;  /* 0x0000000000347947 */ /* 0x000fea0003800000 */
.L_x_73:
[----:B------:R-:W-:Y:S01]  /*0b70*/  IMAD.WIDE R2, R27, 0x4, R2 ;  /* 0x000000041b027825 */ /* 0x000fe200078e0202 */
[----:B------:R-:W2:Y:S05]  /*0b80*/  LDG.E.64 R8, desc[UR4][R8.64] ;  /* 0x0000000408087981 */ /* 0x000eaa000c1e1b00 */
[----:B------:R-:W3:Y:S02]  /*0b90*/  LDG.E R2, desc[UR4][R2.64] ;  /* 0x0000000402027981 */ /* 0x000ee4000c1e1900 */
[----:B---3--:R-:W-:-:S13]  /*0ba0*/  ISETP.NE.AND P3, PT, R2, 0x1, PT ;  /* 0x000000010200780c */ /* 0x008fda0003f65270 */
[----:B------:R-:W-:-:S06]  /*0bb0*/  @P3 IMAD.WIDE R14, R27, 0x8, R4 ;  /* 0x000000081b0e3825 */ /* 0x000fcc00078e0204 */
[----:B------:R-:W2:Y:S01]  /*0bc0*/  @P3 LDG.E.64 R14, desc[UR4][R14.64] ;  /* 0x000000040e0e3981 */ /* 0x000ea2000c1e1b00 */
[----:B------:R-:W-:Y:S02]  /*0bd0*/  PLOP3.LUT P0, PT, PT, PT, PT, 0x80, 0x8 ;  /* 0x000000000008781c */ /* 0x000fe40003f0f070 */
[----:B------:R-:W-:-:S04]  /*0be0*/  @P3 ISETP.NE.AND P2, PT, R27, R11, PT ;  /* 0x0000000b1b00320c */ /* 0x000fc80003f45270 */
[----:B------:R-:W-:Y:S01]  /*0bf0*/  @P3 SEL R27, R27, R0, P2 ;  /* 0x000000001b1b3207 */ /* 0x000fe20001000000 */
[----:B--2---:R-:W-:-:S06]  /*0c00*/  @P3 DSETP.GEU.AND P1, PT, R14, R8, PT ;  /* 0x000000080e00322a */ /* 0x004fcc0003f2e000 */
[----:B------:R-:W-:Y:S01]  /*0c10*/  @P3 PLOP3.LUT P0, PT, P1, PT, PT, 0x80, 0x8 ;  /* 0x000000000008381c */ /* 0x000fe20000f0f070 */
[----:B------:R-:W-:-:S12]  /*0c20*/  @P3 DSETP.GT.AND P1, PT, R14, R6, PT ;  /* 0x000000060e00322a */ /* 0x000fd80003f24000 */
[----:B------:R-:W-:-:S07]  /*0c30*/  @!P0 SEL R0, R27, R0, P1 ;  /* 0x000000001b008207 */ /* 0x000fce0000800000 */
.L_x_74:
[----:B------:R-:W-:Y:S05]  /*0c40*/  BSYNC.RECONVERGENT B1 ;  /* 0x0000000000017941 */ /* 0x000fea0003800200 */
.L_x_72:
[----:B------:R-:W0:Y:S02]  /*0c50*/  LDC.64 R22, c[0x4][RZ] ;  /* 0x01000000ff167b82 */ /* 0x000e240000000a00 */
[----:B0-----:R-:W2:Y:S01]  /*0c60*/  LDG.E.64 R22, desc[UR4][R22.64] ;  /* 0x0000000416167981 */ /* 0x001ea2000c1e1b00 */
[C---:B------:R-:W-:Y:S01]  /*0c70*/  ISETP.GE.AND P0, PT, R13.reuse, R11, PT ;  /* 0x0000000b0d00720c */ /* 0x040fe20003f06270 */
[----:B--2---:R-:W-:-:S04]  /*0c80*/  IMAD.WIDE R18, R13, 0x8, R22 ;  /* 0x000000080d127825 */ /* 0x004fc800078e0216 */
[--C-:B------:R-:W-:Y:S01]  /*0c90*/  IMAD.WIDE R16, R11, 0x8, R22.reuse ;  /* 0x000000080b107825 */ /* 0x100fe200078e0216 */
[----:B------:R-:W2:Y:S04]  /*0ca0*/  LDG.E.64 R14, desc[UR4][R18.64] ;  /* 0x00000004120e7981 */ /* 0x000ea8000c1e1b00 */
[----:B------:R-:W2:Y:S01]  /*0cb0*/  LDG.E.64 R6, desc[UR4][R16.64] ;  /* 0x0000000410067981 */ /* 0x000ea2000c1e1b00 */
[----:B------:R-:W0:Y:S01]  /*0cc0*/  LDC.64 R2, c[0x4][0x78] ;  /* 0x01001e00ff027b82 */ /* 0x000e220000000a00 */
[----:B------:R-:W-:-:S06]  /*0cd0*/  IMAD.WIDE R22, R0, 0x8, R22 ;  /* 0x0000000800167825 */ /* 0x000fcc00078e0216 */
[----:B------:R-:W5:Y:S04]  /*0ce0*/  LDG.E.64 R22, desc[UR4][R22.64] ;  /* 0x0000000416167981 */ /* 0x000f68000c1e1b00 */
        /* <DEDUP_REMOVED lines=8> */
[----:B0----5:R-:W-:Y:S01]  /*0d70*/  DADD R12, R14, -R8 ;  /* 0x000000000e0c7229 */ /* 0x021fe20000000808 */
[----:B------:R-:W-:Y:S01]  /*0d80*/  MOV R20, 0x97d889bc ;  /* 0x97d889bc00147802 */ /* 0x000fe20000000f00 */
[----:B------:R-:W-:-:S06]  /*0d90*/  IMAD.MOV.U32 R21, RZ, RZ, 0x3c9cd2b2 ;  /* 0x3c9cd2b2ff157424 */ /* 0x000fcc00078e00ff */
[----:B------:R-:W-:-:S08]  /*0da0*/  DADD R12, R12, R2 ;  /* 0x000000000c0c7229 */ /* 0x000fd00000000002 */
[----:B------:R-:W-:-:S08]  /*0db0*/  DMUL R12, R12, 0.5 ;  /* 0x3fe000000c0c7828 */ /* 0x000fd00000000000 */
[----:B------:R-:W-:-:S14]  /*0dc0*/  DSETP.GE.AND P0, PT, R12, R20, PT ;  /* 0x000000140c00722a */ /* 0x000fdc0003f06000 */
[----:B------:R-:W-:Y:S05]  /*0dd0*/  @!P0 BRA `(.L_x_75) ;  /* 0x0000000000ec8947 */ /* 0x000fea0003800000 */
[----:B------:R-:W-:-:S14]  /*0de0*/  DSETP.NEU.AND P0, PT, R14, R6, PT ;  /* 0x000000060e00722a */ /* 0x000fdc0003f0d000 */
[----:B------:R-:W-:Y:S05]  /*0df0*/  @P0 BRA `(.L_x_76) ;  /* 0x0000000000500947 */ /* 0x000fea0003800000 */
[----:B------:R-:W-:Y:S01]  /*0e00*/  DADD R8, -R14, R8 ;  /* 0x000000000e087229 */ /* 0x000fe20000000108 */
[----:B------:R-:W-:Y:S01]  /*0e10*/  IMAD.MOV.U32 R6, RZ, RZ, -0x68277644 ;  /* 0x97d889bcff067424 */ /* 0x000fe200078e00ff */
[----:B------:R-:W-:Y:S01]  /*0e20*/  MOV R7, 0x3cacd2b2 ;  /* 0x3cacd2b200077802 */ /* 0x000fe20000000f00 */
[----:B------:R-:W-:Y:S05]  /*0e30*/  BSSY.RECONVERGENT B1, `(.L_x_77) ;  /* 0x000000a000017945 */ /* 0x000fea0003800200 */
[C---:B------:R-:W-:Y:S02]  /*0e40*/  DADD R4, R12.reuse, R8 ;  /* 0x000000000c047229 */ /* 0x040fe40000000008 */
[----:B------:R-:W-:-:S06]  /*0e50*/  DSETP.GE.AND P0, PT, R12, R6, PT ;  /* 0x000000060c00722a */ /* 0x000fcc0003f06000 */
[----:B------:R-:W-:-:S14]  /*0e60*/  DSETP.LEU.OR P0, PT, |R4|, R2, !P0 ;  /* 0x000000020400722a */ /* 0x000fdc000470b600 */
[----:B------:R-:W-:Y:S05]  /*0e70*/  @P0 BRA `(.L_x_78) ;  /* 0x0000000000140947 */ /* 0x000fea0003800000 */
.L_x_79:
[----:B------:R-:W-:-:S08]  /*0e80*/  DMUL R12, R12, 0.5 ;  /* 0x3fe000000c0c7828 */ /* 0x000fd00000000000 */
[----:B------:R-:W-:Y:S02]  /*0e90*/  DADD R4, R8, R12 ;  /* 0x0000000008047229 */ /* 0x000fe4000000000c */
[----:B------:R-:W-:-:S06]  /*0ea0*/  DSETP.GE.AND P0, PT, R12, R6, PT ;  /* 0x000000060c00722a */ /* 0x000fcc0003f06000 */
[----:B------:R-:W-:-:S14]  /*0eb0*/  DSETP.GT.AND P1, PT, |R4|, R2, PT ;  /* 0x000000020400722a */ /* 0x000fdc0003f24200 */
[----:B------:R-:W-:Y:S05]  /*0ec0*/  @P0 BRA P1, `(.L_x_79) ;  /* 0xfffffffc00ec0947 */ /* 0x000fea000083ffff */
.L_x_78:
[----:B------:R-:W-:Y:S05]  /*0ed0*/  BSYNC.RECONVERGENT B1 ;  /* 0x0000000000017941 */ /* 0x000fea0003800200 */
.L_x_77:
[----:B------:R-:W-:-:S08]  /*0ee0*/  DADD R4, R8, R12 ;  /* 0x0000000008047229 */ /* 0x000fd0000000000c */
[----:B------:R-:W-:-:S14]  /*0ef0*/  DSETP.GTU.AND P0, PT, |R4|, R2, PT ;  /* 0x000000020400722a */ /* 0x000fdc0003f0c200 */
[----:B------:R-:W-:Y:S05]  /*0f00*/  @P0 EXIT ;  /* 0x000000000000094d */ /* 0x000fea0003800000 */
[----:B------:R-:W-:-:S07]  /*0f10*/  DADD R12, R14, -R12 ;  /* 0x000000000e0c7229 */ /* 0x000fce000000080c */
[----:B------:R-:W-:Y:S01]  /*0f20*/  STG.E.64 desc[UR4][R18.64], R12 ;  /* 0x0000000c12007986 */ /* 0x000fe2000c101b04 */
[----:B------:R-:W-:Y:S05]  /*0f30*/  EXIT ;  /* 0x000000000000794d */ /* 0x000fea0003800000 */
.L_x_76:
[----:B------:R-:W-:-:S14]  /*0f40*/  DSETP.GE.AND P0, PT, R14, R6, PT ;  /* 0x000000060e00722a */ /* 0x000fdc0003f06000 */
[----:B------:R-:W-:Y:S05]  /*0f50*/  @!P0 EXIT ;  /* 0x000000000000894d */ /* 0x000fea0003800000 */
[----:B------:R-:W-:Y:S01]  /*0f60*/  DADD R10, -R14, R8 ;  /* 0x000000000e0a7229 */ /* 0x000fe20000000108 */
[----:B------:R-:W-:Y:S01]  /*0f70*/  IMAD.MOV.U32 R16, RZ, RZ, -0x68277644 ;  /* 0x97d889bcff107424 */ /* 0x000fe200078e00ff */
[----:B------:R-:W-:Y:S01]  /*0f80*/  BSSY.RECONVERGENT B1, `(.L_x_80) ;  /* 0x000000b000017945 */ /* 0x000fe20003800200 */
[----:B------:R-:W-:-:S05]  /*0f90*/  IMAD.MOV.U32 R17, RZ, RZ, 0x3cacd2b2 ;  /* 0x3cacd2b2ff117424 */ /* 0x000fca00078e00ff */
[C---:B------:R-:W-:Y:S02]  /*0fa0*/  DADD R4, R12.reuse, R10 ;  /* 0x000000000c047229 */ /* 0x040fe4000000000a */
[----:B------:R-:W-:-:S06]  /*0fb0*/  DSETP.GE.AND P0, PT, R12, R16, PT ;  /* 0x000000100c00722a */ /* 0x000fcc0003f06000 */
[----:B------:R-:W-:-:S14]  /*0fc0*/  DSETP.LEU.OR P0, PT, |R4|, R2, !P0 ;  /* 0x000000020400722a */ /* 0x000fdc000470b600 */
[----:B------:R-:W-:Y:S05]  /*0fd0*/  @P0 BRA `(.L_x_81) ;  /* 0x0000000000140947 */ /* 0x000fea0003800000 */
.L_x_82:
[----:B------:R-:W-:-:S08]  /*0fe0*/  DMUL R12, R12, 0.5 ;  /* 0x3fe000000c0c7828 */ /* 0x000fd00000000000 */
[C---:B------:R-:W-:Y:S02]  /*0ff0*/  DADD R4, R12.reuse, R10 ;  /* 0x000000000c047229 */ /* 0x040fe4000000000a */
[----:B------:R-:W-:-:S06]  /*1000*/  DSETP.GE.AND P0, PT, R12, R16, PT ;  /* 0x000000100c00722a */ /* 0x000fcc0003f06000 */
[----:B------:R-:W-:-:S14]  /*1010*/  DSETP.GT.AND P1, PT, |R4|, R2, PT ;  /* 0x000000020400722a */ /* 0x000fdc0003f24200 */
[----:B------:R-:W-:Y:S05]  /*1020*/  @P0 BRA P1, `(.L_x_82) ;  /* 0xfffffffc00ec0947 */ /* 0x000fea000083ffff */
.L_x_81:
[----:B------:R-:W-:Y:S05]  /*1030*/  BSYNC.RECONVERGENT B1 ;  /* 0x0000000000017941 */ /* 0x000fea0003800200 */
.L_x_80:
[----:B------:R-:W-:Y:S01]  /*1040*/  DADD R4, R14, -R12 ;  /* 0x000000000e047229 */ /* 0x000fe2000000080c */
[----:B------:R-:W-:Y:S01]  /*1050*/  BSSY.RECONVERGENT B1, `(.L_x_83) ;  /* 0x000000c000017945 */ /* 0x000fe20003800200 */
[----:B------:R-:W-:-:S06]  /*1060*/  DSETP.GTU.AND P0, PT, R22, R6, PT ;  /* 0x000000061600722a */ /* 0x000fcc0003f0c000 */
[--C-:B------:R-:W-:Y:S02]  /*1070*/  DSETP.GEU.AND P1, PT, R4, R22.reuse, PT ;  /* 0x000000160400722a */ /* 0x100fe40003f2e000 */
[----:B------:R-:W-:-:S04]  /*1080*/  DSETP.LTU.OR P0, PT, R14, R22, P0 ;  /* 0x000000160e00722a */ /* 0x000fc80000709400 */
[----:B------:R-:W-:-:S06]  /*1090*/  DSETP.LTU.OR P1, PT, R12, R16, P1 ;  /* 0x000000100c00722a */ /* 0x000fcc0000f29400 */
[----:B------:R-:W-:-:S13]  /*10a0*/  PLOP3.LUT P0, PT, P0, P1, PT, 0xf8, 0x8f ;  /* 0x00000000008f781c */ /* 0x000fda0000703f70 */
[----:B------:R-:W-:Y:S05]  /*10b0*/  @P0 BRA `(.L_x_84) ;  /* 0x0000000000140947 */ /* 0x000fea0003800000 */
.L_x_85:
[----:B------:R-:W-:-:S08]  /*10c0*/  DMUL R12, R12, 0.5 ;  /* 0x3fe000000c0c7828 */ /* 0x000fd00000000000 */
[----:B------:R-:W-:Y:S02]  /*10d0*/  DADD R4, R14, -R12 ;  /* 0x000000000e047229 */ /* 0x000fe4000000080c */
[----:B------:R-:W-:-:S06]  /*10e0*/  DSETP.GE.AND P1, PT, R12, R16, PT ;  /* 0x000000100c00722a */ /* 0x000fcc0003f26000 */
[----:B------:R-:W-:-:S14]  /*10f0*/  DSETP.GEU.AND P0, PT, R4, R22, PT ;  /* 0x000000160400722a */ /* 0x000fdc0003f0e000 */
[----:B------:R-:W-:Y:S05]  /*1100*/  @!P0 BRA P1, `(.L_x_85) ;  /* 0xfffffffc00ec8947 */ /* 0x000fea000083ffff */
.L_x_84:
[----:B------:R-:W-:Y:S05]  /*1110*/  BSYNC.RECONVERGENT B1 ;  /* 0x0000000000017941 */ /* 0x000fea0003800200 */
.L_x_83:
[----:B------:R-:W-:Y:S02]  /*1120*/  DADD R14, R14, -R12 ;  /* 0x000000000e0e7229 */ /* 0x000fe4000000080c */
[----:B------:R-:W-:-:S06]  /*1130*/  DSETP.GE.AND P0, PT, R12, R20, PT ;  /* 0x000000140c00722a */ /* 0x000fcc0003f06000 */
[----:B------:R-:W-:-:S08]  /*1140*/  DADD R8, -R14, R8 ;  /* 0x000000000e087229 */ /* 0x000fd00000000108 */
[----:B------:R-:W-:-:S14]  /*1150*/  DSETP.GTU.OR P0, PT, |R8|, R2, !P0 ;  /* 0x000000020800722a */ /* 0x000fdc000470c600 */
[----:B------:R-:W-:Y:S05]  /*1160*/  @P0 EXIT ;  /* 0x000000000000094d */ /* 0x000fea0003800000 */
[----:B------:R-:W-:Y:S01]  /*1170*/  STG.E.64 desc[UR4][R18.64], R14 ;  /* 0x0000000e12007986 */ /* 0x000fe2000c101b04 */
[----:B------:R-:W-:Y:S05]  /*1180*/  EXIT ;  /* 0x000000000000794d */ /* 0x000fea0003800000 */
.L_x_75:
[----:B------:R-:W-:-:S14]  /*1190*/  DSETP.GT.AND P0, PT, R14, R6, PT ;  /* 0x000000060e00722a */ /* 0x000fdc0003f04000 */
[----:B------:R-:W-:Y:S05]  /*11a0*/  @!P0 BRA `(.L_x_86) ;  /* 0x0000000000308947 */ /* 0x000fea0003800000 */
[--C-:B------:R-:W-:Y:S02]  /*11b0*/  DADD R10, -R2, R8.reuse ;  /* 0x00000000020a7229 */ /* 0x100fe40000000108 */
[----:B------:R-:W-:-:S06]  /*11c0*/  DADD R8, -R6, R8 ;  /* 0x0000000006087229 */ /* 0x000fcc0000000108 */
[----:B------:R-:W-:-:S08]  /*11d0*/  DADD R4, R6, -R10 ;  /* 0x0000000006047229 */ /* 0x000fd0000000080a */
[----:B------:R-:W-:-:S08]  /*11e0*/  DMUL R4, R4, 0.5 ;  /* 0x3fe0000004047828 */ /* 0x000fd00000000000 */
[C---:B------:R-:W-:Y:S02]  /*11f0*/  DADD R8, R4.reuse, R8 ;  /* 0x0000000004087229 */ /* 0x040fe40000000008 */
[----:B------:R-:W-:-:S06]  /*1200*/  DSETP.GE.AND P0, PT, R4, R20, PT ;  /* 0x000000140400722a */ /* 0x000fcc0003f06000 */
[----:B------:R-:W-:-:S14]  /*1210*/  DSETP.GTU.OR P0, PT, |R8|, R2, !P0 ;  /* 0x000000020800722a */ /* 0x000fdc000470c600 */
[----:B------:R-:W-:-:S07]  /*1220*/  @!P0 DADD R6, R6, -R4 ;  /* 0x0000000006068229 */ /* 0x000fce0000000804 */
[----:B------:R0:W-:Y:S01]  /*1230*/  @!P0 STG.E.64 desc[UR4][R18.64], R6 ;  /* 0x0000000612008986 */ /* 0x0001e2000c101b04 */
[----:B------:R-:W-:Y:S05]  /*1240*/  @!P0 EXIT ;  /* 0x000000000000894d */ /* 0x000fea0003800000 */
[----:B------:R-:W-:Y:S01]  /*1250*/  STG.E.64 desc[UR4][R18.64], R10 ;  /* 0x0000000a12007986 */ /* 0x000fe2000c101b04 */
[----:B------:R-:W-:Y:S05]  /*1260*/  EXIT ;  /* 0x000000000000794d */ /* 0x000fea0003800000 */
.L_x_86:
[----:B------:R-:W-:-:S14]  /*1270*/  DSETP.NEU.AND P0, PT, R14, R6, PT ;  /* 0x000000060e00722a */ /* 0x000fdc0003f0d000 */
[----:B------:R-:W-:Y:S05]  /*1280*/  @P0 EXIT ;  /* 0x000000000000094d */ /* 0x000fea0003800000 */
[----:B------:R-:W-:Y:S01]  /*1290*/  DADD R8, -R14, R8 ;  /* 0x000000000e087229 */ /* 0x000fe20000000108 */
[----:B------:R-:W-:-:S06]  /*12a0*/  IMAD.WIDE R4, R11, 0x8, R4 ;  /* 0x000000080b047825 */ /* 0x000fcc00078e0204 */
[----:B------:R-:W5:Y:S01]  /*12b0*/  LDG.E.64 R4, desc[UR4][R4.64] ;  /* 0x0000000404047981 */ /* 0x000f62000c1e1b00 */
[----:B------:R-:W-:-:S08]  /*12c0*/  DADD R10, R2, -R8 ;  /* 0x00000000020a7229 */ /* 0x000fd00000000808 */
[----:B------:R-:W-:-:S08]  /*12d0*/  DFMA R8, R10, 0.5, R8 ;  /* 0x3fe000000a08782b */ /* 0x000fd00000000008 */
[----:B------:R-:W-:-:S14]  /*12e0*/  DSETP.GTU.AND P0, PT, |R8|, R2, PT ;  /* 0x000000020800722a */ /* 0x000fdc0003f0c200 */
[----:B------:R-:W-:-:S07]  /*12f0*/  @!P0 DFMA R14, R10, -0.5, R14 ;  /* 0xbfe000000a0e882b */ /* 0x000fce000000000e */
[----:B------:R0:W-:Y:S01]  /*1300*/  @!P0 STG.E.64 desc[UR4][R18.64], R14 ;  /* 0x0000000e12008986 */ /* 0x0001e2000c101b04 */
[----:B------:R-:W-:Y:S05]  /*1310*/  @!P0 EXIT ;  /* 0x000000000000894d */ /* 0x000fea0003800000 */
[----:B-----5:R-:W-:-:S08]  /*1320*/  DADD R4, -R6, R4 ;  /* 0x0000000006047229 */ /* 0x020fd00000000104 */
[----:B------:R-:W-:-:S08]  /*1330*/  DADD R8, R2, -R4 ;  /* 0x0000000002087229 */ /* 0x000fd00000000804 */
[----:B------:R-:W-:-:S08]  /*1340*/  DFMA R4, R8, -0.5, R4 ;  /* 0xbfe000000804782b */ /* 0x000fd00000000004 */
[----:B------:R-:W-:-:S14]  /*1350*/  DSETP.GTU.AND P0, PT, |R4|, R2, PT ;  /* 0x000000020400722a */ /* 0x000fdc0003f0c200 */
[----:B------:R-:W-:Y:S05]  /*1360*/  @P0 EXIT ;  /* 0x000000000000094d */ /* 0x000fea0003800000 */
[----:B------:R-:W-:-:S07]  /*1370*/  DFMA R6, R8, 0.5, R6 ;  /* 0x3fe000000806782b */ /* 0x000fce0000000006 */
[----:B------:R-:W-:Y:S01]  /*1380*/  STG.E.64 desc[UR4][R16.64], R6 ;  /* 0x0000000610007986 */ /* 0x000fe2000c101b04 */
[----:B------:R-:W-:Y:S05]  /*1390*/  EXIT ;  /* 0x000000000000794d */ /* 0x000fea0003800000 */
.L_x_59:
        /* <DEDUP_REMOVED lines=9> */
[----:B------:R-:W-:Y:S01]  /*1430*/  MOV R0, R13 ;  /* 0x0000000d00007202 */ /* 0x000fe20000000f00 */
[----:B---3--:R-:W-:Y:S01]  /*1440*/  IMAD.WIDE R10, R13, 0x8, R14 ;  /* 0x000000080d0a7825 */ /* 0x008fe200078e020e */
[----:B--2---:R-:W-:-:S13]  /*1450*/  ISETP.NE.AND P0, PT, R12, -0x1, PT ;  /* 0xffffffff0c00780c */ /* 0x004fda0003f05270 */
[----:B0-----:R-:W-:Y:S05]  /*1460*/  @!P0 BRA `(.L_x_88) ;  /* 0x00000000009c8947 */ /* 0x001fea0003800000 */
        /* <DEDUP_REMOVED lines=12> */
[----:B------:R-:W0:Y:S02]  /*1530*/  I2F.RP R24, R17 ;  /* 0x0000001100187306 */ /* 0x000e240000209400 */
[----:B------:R-:W-:-:S06]  /*1540*/  IADD3 R20, PT, PT, RZ, -R20, RZ ;  /* 0x80000014ff147210 */ /* 0x000fcc0007ffe0ff */
[----:B0-----:R-:W0:Y:S02]  /*1550*/  MUFU.RCP R24, R24 ;  /* 0x0000001800187308 */ /* 0x001e240000001000 */
[----:B0-----:R-:W-:-:S06]  /*1560*/  IADD3 R18, PT, PT, R24, 0xffffffe, RZ ;  /* 0x0ffffffe18127810 */ /* 0x001fcc0007ffe0ff */
[----:B------:R0:W1:Y:S02]  /*1570*/  F2I.FTZ.U32.TRUNC.NTZ R19, R18 ;  /* 0x0000001200137305 */ /* 0x000064000021f000 */
[----:B0-----:R-:W-:Y:S02]  /*1580*/  IMAD.MOV.U32 R18, RZ, RZ, RZ ;  /* 0x000000ffff127224 */ /* 0x001fe400078e00ff */
[----:B-1----:R-:W-:-:S04]  /*1590*/  IMAD.MOV R22, RZ, RZ, -R19 ;  /* 0x000000ffff167224 */ /* 0x002fc800078e0a13 */
[----:B------:R-:W-:Y:S01]  /*15a0*/  IMAD R23, R22, R17, RZ ;  /* 0x0000001116177224 */ /* 0x000fe200078e02ff */
[----:B------:R-:W-:-:S03]  /*15b0*/  IABS R22, R13 ;  /* 0x0000000d00167213 */ /* 0x000fc60000000000 */
        /* <DEDUP_REMOVED lines=18> */
.L_x_88:
[----:B------:R-:W-:Y:S05]  /*16e0*/  BSYNC.RECONVERGENT B1 ;  /* 0x0000000000017941 */ /* 0x000fea0003800200 */
.L_x_87:
        /* <DEDUP_REMOVED lines=15> */
[----:B------:R-:W-:-:S05]  /*17e0*/  @!P0 IMAD.MOV.U32 R11, RZ, RZ, -0x1 ;  /* 0xffffffffff0b8424 */ /* 0x000fca00078e00ff */
        /* <DEDUP_REMOVED lines=20> */
.L_x_89:
        /* <DEDUP_REMOVED lines=14> */
.L_x_58:
[----:B------:R-:W-:Y:S05]  /*1a10*/  BSYNC.RECONVERGENT B0 ;  /* 0x0000000000007941 */ /* 0x000fea0003800200 */
.L_x_57:
[----:B------:R-:W0:Y:S02]  /*1a20*/  LDC.64 R2, c[0x4][0x60] ;  /* 0x01001800ff027b82 */ /* 0x000e240000000a00 */
[----:B0-----:R-:W2:Y:S02]  /*1a30*/  LDG.E R2, desc[UR4][R2.64] ;  /* 0x0000000402027981 */ /* 0x001ea4000c1e1900 */
[----:B--2---:R-:W-:-:S04]  /*1a40*/  ISETP.GE.AND P0, PT, R11, R2, PT ;  /* 0x000000020b00720c */ /* 0x004fc80003f06270 */
[----:B------:R-:W-:-:S13]  /*1a50*/  ISETP.EQ.OR P0, PT, RZ, UR7, P0 ;  /* 0x00000007ff007c0c */ /* 0x000fda0008702670 */
        /* <DEDUP_REMOVED lines=10> */
[----:B------:R-:W-:Y:S05]  /*1b00*/  @P0 EXIT ;  /* 0x000000000000094d */ /* 0x000fea0003800000 */
[----:B------:R-:W0:Y:S02]  /*1b10*/  LDC.64 R2, c[0x4][0x88] ;  /* 0x01002200ff027b82 */ /* 0x000e240000000a00 */
[----:B0-----:R-:W2:Y:S02]  /*1b20*/  LDG.E.64 R2, desc[UR4][R2.64] ;  /* 0x0000000402027981 */ /* 0x001ea4000c1e1b00 */
[----:B--2---:R-:W-:-:S06]  /*1b30*/  IMAD.WIDE R16, R0, 0x4, R2 ;  /* 0x0000000400107825 */ /* 0x004fcc00078e0202 */
[----:B------:R-:W2:Y:S02]  /*1b40*/  LDG.E R16, desc[UR4][R16.64] ;  /* 0x0000000410107981 */ /* 0x000ea4000c1e1900 */
[----:B--2---:R-:W-:-:S13]  /*1b50*/  ISETP.NE.AND P0, PT, R16, -0x1, PT ;  /* 0xffffffff1000780c */ /* 0x004fda0003f05270 */
[----:B------:R-:W-:Y:S05]  /*1b60*/  @!P0 BRA `(.L_x_90) ;  /* 0x0000000c00308947 */ /* 0x000fea0003800000 */
[----:B------:R-:W0:Y:S02]  /*1b70*/  LDC.64 R12, c[0x4][RZ] ;  /* 0x01000000ff0c7b82 */ /* 0x000e240000000a00 */
[----:B0-----:R-:W2:Y:S01]  /*1b80*/  LDG.E.64 R12, desc[UR4][R12.64] ;  /* 0x000000040c0c7981 */ /* 0x001ea2000c1e1b00 */
[----:B------:R-:W-:Y:S01]  /*1b90*/  IADD3 R5, PT, PT, R16, -0x1, RZ ;  /* 0xffffffff10057810 */ /* 0x000fe20007ffe0ff */
[----:B------:R-:W-:Y:S01]  /*1ba0*/  BSSY.RECONVERGENT B0, `(.L_x_91) ;  /* 0x0000028000007945 */ /* 0x000fe20003800200 */
[----:B------:R-:W-:Y:S02]  /*1bb0*/  IMAD.MOV.U32 R7, RZ, RZ, -0x1 ;  /* 0xffffffffff077424 */ /* 0x000fe400078e00ff */
        /* <DEDUP_REMOVED lines=10> */
[-C--:B--2---:R-:W-:Y:S02]  /*1c60*/  IABS R18, R3.reuse ;  /* 0x0000000300127213 */ /* 0x084fe40000000000 */
[----:B------:R-:W-:-:S02]  /*1c70*/  IABS R7, R3 ;  /* 0x0000000300077213 */ /* 0x000fc40000000000 */
[----:B------:R-:W0:Y:S08]  /*1c80*/  I2F.RP R5, R18 ;  /* 0x0000001200057306 */ /* 0x000e300000209400 */
[----:B0-----:R-:W0:Y:S02]  /*1c90*/  MUFU.RCP R5, R5 ;  /* 0x0000000500057308 */ /* 0x001e240000001000 */
[----:B0-----:R-:W-:Y:S01]  /*1ca0*/  VIADD R10, R5, 0xffffffe ;  /* 0x0ffffffe050a7836 */ /* 0x001fe20000000000 */
[----:B------:R-:W-:-:S05]  /*1cb0*/  IADD3 R5, PT, PT, RZ, -R7, RZ ;  /* 0x80000007ff057210 */ /* 0x000fca0007ffe0ff */
        /* <DEDUP_REMOVED lines=22> */
.L_x_92:
[----:B------:R-:W-:Y:S05]  /*1e20*/  BSYNC.RECONVERGENT B0 ;  /* 0x0000000000007941 */ /* 0x000fea0003800200 */
.L_x_91:
        /* <DEDUP_REMOVED lines=20> */
[----:B------:R-:W-:Y:S01]  /*1f70*/  MOV R20, 0x97d889bc ;  /* 0x97d889bc00147802 */ /* 0x000fe20000000f00 */
[----:B------:R-:W-:Y:S01]  /*1f80*/  IMAD.MOV.U32 R21, RZ, RZ, 0x3c9cd2b2 ;  /* 0x3c9cd2b2ff157424 */ /* 0x000fe200078e00ff */
[----:B------:R-:W-:-:S05]  /*1f90*/  DADD R22, R4, R2 ;  /* 0x0000000004167229 */ /* 0x000fca0000000002 */
[----:B------:R-:W-:-:S08]  /*1fa0*/  DADD R18, R4, -R16 ;  /* 0x0000000004127229 */ /* 0x000fd00000000810 */
[----:B------:R-:W-:-:S08]  /*1fb0*/  DMUL R18, R18, 0.5 ;  /* 0x3fe0000012127828 */ /* 0x000fd00000000000 */
[----:B------:R-:W-:-:S14]  /*1fc0*/  DSETP.GE.AND P0, PT, R18, R20, PT ;  /* 0x000000141200722a */ /* 0x000fdc0003f06000 */
[----:B------:R-:W-:Y:S05]  /*1fd0*/  @!P0 BRA `(.L_x_93) ;  /* 0x0000000400a48947 */ /* 0x000fea0003800000 */
[----:B------:R-:W-:-:S08]  /*1fe0*/  DADD R24, -R6, R8 ;  /* 0x0000000006187229 */ /* 0x000fd00000000108 */
[----:B------:R-:W-:-:S08]  /*1ff0*/  DADD R24, R4, R24 ;  /* 0x0000000004187229 */ /* 0x000fd00000000018 */
[----:B------:R-:W-:Y:S01]  /*2000*/  DMUL R24, R24, 0.5 ;  /* 0x3fe0000018187828 */ /* 0x000fe20000000000 */
[----:B------:R-:W-:Y:S10]  /*2010*/  @P1 BRA `(.L_x_94) ;  /* 0x00000000009c1947 */ /* 0x000ff40003800000 */
[----:B------:R-:W-:Y:S01]  /*2020*/  MOV R26, 0x97d889bc ;  /* 0x97d889bc001a7802 */ /* 0x000fe20000000f00 */
[----:B------:R-:W-:Y:S01]  /*2030*/  IMAD.MOV.U32 R27, RZ, RZ, 0x3cacd2b2 ;  /* 0x3cacd2b2ff1b7424 */ /* 0x000fe200078e00ff */
[----:B------:R-:W-:Y:S01]  /*2040*/  DADD R28, R16, -R18 ;  /* 0x00000000101c7229 */ /* 0x000fe20000000812 */
[----:B------:R-:W-:Y:S04]  /*2050*/  BSSY.RECONVERGENT B0, `(.L_x_95) ;  /* 0x0000009000007945 */ /* 0x000fe80003800200 */
[----:B------:R-:W-:-:S06]  /*2060*/  DSETP.GE.AND P0, PT, R18, R26, PT ;  /* 0x0000001a1200722a */ /* 0x000fcc0003f06000 */
[----:B------:R-:W-:-:S14]  /*2070*/  DSETP.LEU.OR P0, PT, |R28|, R4, !P0 ;  /* 0x000000041c00722a */ /* 0x000fdc000470b600 */
[----:B------:R-:W-:Y:S05]  /*2080*/  @P0 BRA `(.L_x_96) ;  /* 0x0000000000140947 */ /* 0x000fea0003800000 */
.L_x_97:
[----:B------:R-:W-:-:S08]  /*2090*/  DMUL R18, R18, 0.5 ;  /* 0x3fe0000012127828 */ /* 0x000fd00000000000 */
[----:B------:R-:W-:Y:S02]  /*20a0*/  DADD R28, R16, -R18 ;  /* 0x00000000101c7229 */ /* 0x000fe40000000812 */
[----:B------:R-:W-:-:S06]  /*20b0*/  DSETP.GE.AND P0, PT, R18, R26, PT ;  /* 0x0000001a1200722a */ /* 0x000fcc0003f06000 */
[----:B------:R-:W-:-:S14]  /*20c0*/  DSETP.GT.AND P1, PT, |R28|, R4, PT ;  /* 0x000000041c00722a */ /* 0x000fdc0003f24200 */
[----:B------:R-:W-:Y:S05]  /*20d0*/  @P0 BRA P1, `(.L_x_97) ;  /* 0xfffffffc00ec0947 */ /* 0x000fea000083ffff */
.L_x_96:
[----:B------:R-:W-:Y:S05]  /*20e0*/  BSYNC.RECONVERGENT B0 ;  /* 0x0000000000007941 */ /* 0x000fea0003800200 */
.L_x_95:
[----:B------:R-:W-:Y:S02]  /*20f0*/  DADD R16, R16, R18 ;  /* 0x0000000010107229 */ /* 0x000fe40000000012 */
[----:B------:R-:W-:-:S06]  /*2100*/  DSETP.GE.AND P0, PT, R18, R20, PT ;  /* 0x000000141200722a */ /* 0x000fcc0003f06000 */
[----:B------:R-:W-:-:S14]  /*2110*/  DSETP.GTU.OR P0, PT, |R16|, R4, !P0 ;  /* 0x000000041000722a */ /* 0x000fdc000470c600 */
[----:B------:R-:W-:-:S07]  /*2120*/  @!P0 DADD R18, R10, -R18 ;  /* 0x000000000a128229 */ /* 0x000fce0000000812 */
[----:B------:R0:W-:Y:S01]  /*2130*/  @!P0 STG.E.64 desc[UR4][R12.64], R18 ;  /* 0x000000120c008986 */ /* 0x0001e2000c101b04 */
[----:B------:R-:W-:Y:S05]  /*2140*/  @!P0 EXIT ;  /* 0x000000000000894d */ /* 0x000fea0003800000 */
[----:B------:R-:W-:Y:S02]  /*2150*/  DSETP.GE.AND P0, PT, R24, R20, PT ;  /* 0x000000141800722a */ /* 0x000fe40003f06000 */
[----:B------:R-:W-:-:S08]  /*2160*/  DADD R22, -R10, R22 ;  /* 0x000000000a167229 */ /* 0x000fd00000000116 */
[----:B------:R-:W-:-:S04]  /*2170*/  DMUL R22, R22, 0.5 ;  /* 0x3fe0000016167828 */ /* 0x000fc80000000000 */
[----:B------:R-:W-:Y:S07]  /*2180*/  @!P0 BRA `(.L_x_98) ;  /* 0x00000000001c8947 */ /* 0x000fee0003800000 */
[----:B------:R-:W-:-:S08]  /*2190*/  DADD R6, R6, -R8 ;  /* 0x0000000006067229 */ /* 0x000fd00000000808 */
[----:B------:R-:W-:-:S08]  /*21a0*/  DADD R6, R24, R6 ;  /* 0x0000000018067229 */ /* 0x000fd00000000006 */
[----:B------:R-:W-:-:S14]  /*21b0*/  DSETP.GTU.AND P0, PT, |R6|, R4, PT ;  /* 0x000000040600722a */ /* 0x000fdc0003f0c200 */
[----:B------:R-:W-:Y:S05]  /*21c0*/  @P0 EXIT ;  /* 0x000000000000094d */ /* 0x000fea0003800000 */
[----:B------:R-:W-:-:S07]  /*21d0*/  DADD R8, R8, -R24 ;  /* 0x0000000008087229 */ /* 0x000fce0000000818 */
[----:B------:R-:W-:Y:S01]  /*21e0*/  STG.E.64 desc[UR4][R12.64], R8 ;  /* 0x000000080c007986 */ /* 0x000fe2000c101b04 */
[----:B------:R-:W-:Y:S05]  /*21f0*/  EXIT ;  /* 0x000000000000794d */ /* 0x000fea0003800000 */
.L_x_98:
[----:B------:R-:W-:-:S14]  /*2200*/  DSETP.GE.AND P0, PT, R22, R20, PT ;  /* 0x000000141600722a */ /* 0x000fdc0003f06000 */
[----:B------:R-:W-:Y:S05]  /*2210*/  @!P0 EXIT ;  /* 0x000000000000894d */ /* 0x000fea0003800000 */
[----:B------:R-:W-:-:S08]  /*2220*/  DADD R2, -R10, R2 ;  /* 0x000000000a027229 */ /* 0x000fd00000000102 */
[----:B------:R-:W-:-:S08]  /*2230*/  DADD R2, R2, -R22 ;  /* 0x0000000002027229 */ /* 0x000fd00000000816 */
[----:B------:R-:W-:-:S14]  /*2240*/  DSETP.GTU.AND P0, PT, |R2|, R4, PT ;  /* 0x000000040200722a */ /* 0x000fdc0003f0c200 */
[----:B------:R-:W-:Y:S05]  /*2250*/  @P0 EXIT ;  /* 0x000000000000094d */ /* 0x000fea0003800000 */
[----:B------:R-:W-:-:S07]  /*2260*/  DADD R10, R10, R22 ;  /* 0x000000000a0a7229 */ /* 0x000fce0000000016 */
[----:B------:R-:W-:Y:S01]  /*2270*/  STG.E.64 desc[UR4][R14.64], R10 ;  /* 0x0000000a0e007986 */ /* 0x000fe2000c101b04 */
[----:B------:R-:W-:Y:S05]  /*2280*/  EXIT ;  /* 0x000000000000794d */ /* 0x000fea0003800000 */
.L_x_94:
[----:B------:R-:W-:-:S14]  /*2290*/  DSETP.GTU.AND P0, PT, R10, R8, PT ;  /* 0x000000080a00722a */ /* 0x000fdc0003f0c000 */
[----:B------:R-:W-:Y:S05]  /*22a0*/  @P0 EXIT ;  /* 0x000000000000094d */ /* 0x000fea0003800000 */
[----:B------:R-:W-:Y:S01]  /*22b0*/  MOV R14, 0x97d889bc ;  /* 0x97d889bc000e7802 */ /* 0x000fe20000000f00 */
[----:B------:R-:W-:Y:S01]  /*22c0*/  IMAD.MOV.U32 R15, RZ, RZ, 0x3cacd2b2 ;  /* 0x3cacd2b2ff0f7424 */ /* 0x000fe200078e00ff */
[----:B------:R-:W-:Y:S01]  /*22d0*/  DADD R2, R16, R18 ;  /* 0x0000000010027229 */ /* 0x000fe20000000012 */
[----:B------:R-:W-:Y:S04]  /*22e0*/  BSSY.RECONVERGENT B0, `(.L_x_99) ;  /* 0x0000009000007945 */ /* 0x000fe80003800200 */
[----:B------:R-:W-:-:S06]  /*22f0*/  DSETP.GE.AND P0, PT, R18, R14, PT ;  /* 0x0000000e1200722a */ /* 0x000fcc0003f06000 */
[----:B------:R-:W-:-:S14]  /*2300*/  DSETP.LEU.OR P0, PT, |R2|, R4, !P0 ;  /* 0x000000040200722a */ /* 0x000fdc000470b600 */
[----:B------:R-:W-:Y:S05]  /*2310*/  @P0 BRA `(.L_x_100) ;  /* 0x0000000000140947 */ /* 0x000fea0003800000 */
.L_x_101:
[----:B------:R-:W-:-:S08]  /*2320*/  DMUL R18, R18, 0.5 ;  /* 0x3fe0000012127828 */ /* 0x000fd00000000000 */
[----:B------:R-:W-:Y:S02]  /*2330*/  DADD R2, R16, R18 ;  /* 0x0000000010027229 */ /* 0x000fe40000000012 */
[----:B------:R-:W-:-:S06]  /*2340*/  DSETP.GE.AND P0, PT, R18, R14, PT ;  /* 0x0000000e1200722a */ /* 0x000fcc0003f06000 */
[----:B------:R-:W-:-:S14]  /*2350*/  DSETP.GT.AND P1, PT, |R2|, R4, PT ;  /* 0x000000040200722a */ /* 0x000fdc0003f24200 */
[----:B------:R-:W-:Y:S05]  /*2360*/  @P0 BRA P1, `(.L_x_101) ;  /* 0xfffffffc00ec0947 */ /* 0x000fea000083ffff */
.L_x_100:
[----:B------:R-:W-:Y:S05]  /*2370*/  BSYNC.RECONVERGENT B0 ;  /* 0x0000000000007941 */ /* 0x000fea0003800200 */
.L_x_99:
[----:B------:R-:W-:Y:S02]  /*2380*/  DADD R2, R16, R18 ;  /* 0x0000000010027229 */ /* 0x000fe40000000012 */
[----:B------:R-:W-:-:S06]  /*2390*/  DSETP.GE.AND P0, PT, R18, R20, PT ;  /* 0x000000141200722a */ /* 0x000fcc0003f06000 */
[----:B------:R-:W-:-:S14]  /*23a0*/  DSETP.GTU.OR P0, PT, |R2|, R4, !P0 ;  /* 0x000000040200722a */ /* 0x000fdc000470c600 */
[----:B------:R-:W-:Y:S05]  /*23b0*/  @P0 BRA `(.L_x_102) ;  /* 0x0000000000480947 */ /* 0x000fea0003800000 */
[----:B------:R-:W-:Y:S01]  /*23c0*/  MOV R6, 0x4646d497 ;  /* 0x4646d49700067802 */ /* 0x000fe20000000f00 */
[----:B------:R-:W-:Y:S01]  /*23d0*/  IMAD.MOV.U32 R7, RZ, RZ, 0x3c670ef5 ;  /* 0x3c670ef5ff077424 */ /* 0x000fe200078e00ff */
[----:B------:R-:W-:Y:S05]  /*23e0*/  BSSY.RECONVERGENT B0, `(.L_x_103) ;  /* 0x0000009000007945 */ /* 0x000fea0003800200 */
[----:B------:R-:W-:-:S06]  /*23f0*/  DSETP.GTU.AND P0, PT, R18, R6, PT ;  /* 0x000000061200722a */ /* 0x000fcc0003f0c000 */
[----:B------:R-:W-:-:S14]  /*2400*/  DSETP.GEU.OR P0, PT, |R2|, R4, P0 ;  /* 0x000000040200722a */ /* 0x000fdc000070e600 */
[----:B------:R-:W-:Y:S05]  /*2410*/  @P0 BRA `(.L_x_104) ;  /* 0x0000000000140947 */ /* 0x000fea0003800000 */
.L_x_105:
[----:B------:R-:W-:-:S08]  /*2420*/  DADD R18, R18, R18 ;  /* 0x0000000012127229 */ /* 0x000fd00000000012 */
[----:B------:R-:W-:Y:S02]  /*2430*/  DADD R2, R16, R18 ;  /* 0x0000000010027229 */ /* 0x000fe40000000012 */
[----:B------:R-:W-:-:S06]  /*2440*/  DSETP.GTU.AND P0, PT, R18, R6, PT ;  /* 0x000000061200722a */ /* 0x000fcc0003f0c000 */
[----:B------:R-:W-:-:S14]  /*2450*/  DSETP.LT.AND P1, PT, |R2|, R4, PT ;  /* 0x000000040200722a */ /* 0x000fdc0003f21200 */
[----:B------:R-:W-:Y:S05]  /*2460*/  @!P0 BRA P1, `(.L_x_105) ;  /* 0xfffffffc00ec8947 */ /* 0x000fea000083ffff */
.L_x_104:
[----:B------:R-:W-:Y:S05]  /*2470*/  BSYNC.RECONVERGENT B0 ;  /* 0x0000000000007941 */ /* 0x000fea0003800200 */
.L_x_103:
[----:B------:R-:W-:-:S08]  /*2480*/  DADD R16, R16, R18 ;  /* 0x0000000010107229 */ /* 0x000fd00000000012 */
[----:B------:R-:W-:-:S14]  /*2490*/  DSETP.GTU.AND P0, PT, |R16|, R4, PT ;  /* 0x000000041000722a */ /* 0x000fdc0003f0c200 */
[----:B------:R-:W-:Y:S05]  /*24a0*/  @P0 EXIT ;  /* 0x000000000000094d */ /* 0x000fea0003800000 */
[----:B------:R-:W-:-:S07]  /*24b0*/  DADD R10, R10, -R18 ;  /* 0x000000000a0a7229 */ /* 0x000fce0000000812 */
[----:B------:R-:W-:Y:S01]  /*24c0*/  STG.E.64 desc[UR4][R12.64], R10 ;  /* 0x0000000a0c007986 */ /* 0x000fe2000c101b04 */
[----:B------:R-:W-:Y:S05]  /*24d0*/  EXIT ;  /* 0x000000000000794d */ /* 0x000fea0003800000 */
.L_x_102:
[----:B------:R-:W-:Y:S02]  /*24e0*/  DADD R10, R6, -R8 ;  /* 0x00000000060a7229 */ /* 0x000fe40000000808 */
[----:B------:R-:W-:-:S06]  /*24f0*/  DSETP.GE.AND P0, PT, R24, R20, PT ;  /* 0x000000141800722a */ /* 0x000fcc0003f06000 */
[----:B------:R-:W-:-:S08]  /*2500*/  DADD R2, R24, R10 ;  /* 0x0000000018027229 */ /* 0x000fd0000000000a */
[----:B------:R-:W-:-:S14]  /*2510*/  DSETP.GTU.OR P0, PT, |R2|, R4, !P0 ;  /* 0x000000040200722a */ /* 0x000fdc000470c600 */
[----:B------:R-:W-:Y:S05]  /*2520*/  @P0 BRA `(.L_x_106) ;  /* 0x0000000000440947 */ /* 0x000fea0003800000 */
[----:B------:R-:W-:Y:S01]  /*2530*/  DSETP.GTU.AND P0, PT, R24, R20, PT ;  /* 0x000000141800722a */ /* 0x000fe20003f0c000 */
[----:B------:R-:W-:Y:S05]  /*2540*/  BSSY.RECONVERGENT B0, `(.L_x_107) ;  /* 0x0000008000007945 */ /* 0x000fea0003800200 */
[----:B------:R-:W-:-:S14]  /*2550*/  DSETP.GEU.OR P0, PT, |R2|, R4, P0 ;  /* 0x000000040200722a */ /* 0x000fdc000070e600 */
[----:B------:R-:W-:Y:S05]  /*2560*/  @P0 BRA `(.L_x_108) ;  /* 0x0000000000140947 */ /* 0x000fea0003800000 */
.L_x_109:
[----:B------:R-:W-:-:S08]  /*2570*/  DADD R24, R24, R24 ;  /* 0x0000000018187229 */ /* 0x000fd00000000018 */
[----:B------:R-:W-:Y:S02]  /*2580*/  DADD R2, R10, R24 ;  /* 0x000000000a027229 */ /* 0x000fe40000000018 */
[----:B------:R-:W-:-:S06]  /*2590*/  DSETP.GTU.AND P0, PT, R24, R20, PT ;  /* 0x000000141800722a */ /* 0x000fcc0003f0c000 */
[----:B------:R-:W-:-:S14]  /*25a0*/  DSETP.LT.AND P1, PT, |R2|, R4, PT ;  /* 0x000000040200722a */ /* 0x000fdc0003f21200 */
[----:B------:R-:W-:Y:S05]  /*25b0*/  @!P0 BRA P1, `(.L_x_109) ;  /* 0xfffffffc00ec8947 */ /* 0x000fea000083ffff */
.L_x_108:
[----:B------:R-:W-:Y:S05]  /*25c0*/  BSYNC.RECONVERGENT B0 ;  /* 0x0000000000007941 */ /* 0x000fea0003800200 */
.L_x_107:
[----:B------:R-:W-:Y:S02]  /*25d0*/  DADD R2, R10, R24 ;  /* 0x000000000a027229 */ /* 0x000fe40000000018 */
[----:B------:R-:W-:-:S06]  /*25e0*/  DSETP.GE.AND P0, PT, R24, R20, PT ;  /* 0x000000141800722a */ /* 0x000fcc0003f06000 */
[----:B------:R-:W-:-:S14]  /*25f0*/  DSETP.GTU.OR P0, PT, |R2|, R4, !P0 ;  /* 0x000000040200722a */ /* 0x000fdc000470c600 */
[----:B------:R-:W-:Y:S05]  /*2600*/  @P0 EXIT ;  /* 0x000000000000094d */ /* 0x000fea0003800000 */
[----:B------:R-:W-:-:S07]  /*2610*/  DADD R8, R8, -R24 ;  /* 0x0000000008087229 */ /* 0x000fce0000000818 */
[----:B------:R-:W-:Y:S01]  /*2620*/  STG.E.64 desc[UR4][R12.64], R8 ;  /* 0x000000080c007986 */ /* 0x000fe2000c101b04 */
[----:B------:R-:W-:Y:S05]  /*2630*/  EXIT ;  /* 0x000000000000794d */ /* 0x000fea0003800000 */
.L_x_106:
[----:B------:R-:W-:-:S07]  /*2640*/  DADD R4, -R4, R6 ;  /* 0x0000000004047229 */ /* 0x000fce0000000106 */
[----:B------:R-:W-:Y:S01]  /*2650*/  STG.E.64 desc[UR4][R12.64], R4 ;  /* 0x000000040c007986 */ /* 0x000fe2000c101b04 */
[----:B------:R-:W-:Y:S05]  /*2660*/  EXIT ;  /* 0x000000000000794d */ /* 0x000fea0003800000 */
.L_x_93:
[----:B------:R-:W-:-:S14]  /*2670*/  DSETP.GEU.AND P0, PT, R10, R8, PT ;  /* 0x000000080a00722a */ /* 0x000fdc0003f0e000 */
[----:B------:R-:W-:Y:S05]  /*2680*/  @P0 BRA `(.L_x_110) ;  /* 0x00000000002c0947 */ /* 0x000fea0003800000 */
[----:B------:R-:W-:-:S08]  /*2690*/  DADD R2, -R4, R2 ;  /* 0x0000000004027229 */ /* 0x000fd00000000102 */
[----:B------:R-:W-:-:S08]  /*26a0*/  DADD R2, R10, -R2 ;  /* 0x000000000a027229 */ /* 0x000fd00000000802 */
[----:B------:R-:W-:-:S08]  /*26b0*/  DMUL R2, R2, 0.5 ;  /* 0x3fe0000002027828 */ /* 0x000fd00000000000 */
[----:B------:R-:W-:Y:S02]  /*26c0*/  DADD R16, R16, R2 ;  /* 0x0000000010107229 */ /* 0x000fe40000000002 */
[----:B------:R-:W-:-:S06]  /*26d0*/  DSETP.GE.AND P0, PT, R2, R20, PT ;  /* 0x000000140200722a */ /* 0x000fcc0003f06000 */
[----:B------:R-:W-:-:S14]  /*26e0*/  DSETP.GEU.OR P0, PT, |R16|, R4, !P0 ;  /* 0x000000041000722a */ /* 0x000fdc000470e600 */
[----:B------:R-:W-:-:S07]  /*26f0*/  @!P0 DADD R2, R10, -R2 ;  /* 0x000000000a028229 */ /* 0x000fce0000000802 */
[----:B------:R0:W-:Y:S01]  /*2700*/  @!P0 STG.E.64 desc[UR4][R12.64], R2 ;  /* 0x000000020c008986 */ /* 0x0001e2000c101b04 */
[----:B------:R-:W-:Y:S05]  /*2710*/  @!P0 EXIT ;  /* 0x000000000000894d */ /* 0x000fea0003800000 */
[----:B------:R-:W-:Y:S01]  /*2720*/  STG.E.64 desc[UR4][R14.64], R22 ;  /* 0x000000160e007986 */ /* 0x000fe2000c101b04 */
[----:B------:R-:W-:Y:S05]  /*2730*/  EXIT ;  /* 0x000000000000794d */ /* 0x000fea0003800000 */
.L_x_110:
[----:B------:R-:W-:Y:S05]  /*2740*/  @P1 EXIT ;  /* 0x000000000000194d */ /* 0x000fea0003800000 */
[----:B------:R-:W-:-:S08]  /*2750*/  DADD R16, -R10, R2 ;  /* 0x000000000a107229 */ /* 0x000fd00000000102 */
[----:B------:R-:W-:-:S08]  /*2760*/  DADD R2, R4, -R16 ;  /* 0x0000000004027229 */ /* 0x000fd00000000810 */
[----:B------:R-:W-:-:S08]  /*2770*/  DFMA R16, R2, -0.5, R16 ;  /* 0xbfe000000210782b */ /* 0x000fd00000000010 */
[----:B------:R-:W-:-:S14]  /*2780*/  DSETP.GTU.AND P0, PT, |R16|, R4, PT ;  /* 0x000000041000722a */ /* 0x000fdc0003f0c200 */
[----:B------:R-:W-:-:S07]  /*2790*/  @!P0 DFMA R10, R2, 0.5, R10 ;  /* 0x3fe00000020a882b */ /* 0x000fce000000000a */
[----:B------:R0:W-:Y:S01]  /*27a0*/  @!P0 STG.E.64 desc[UR4][R14.64], R10 ;  /* 0x0000000a0e008986 */ /* 0x0001e2000c101b04 */
[----:B------:R-:W-:Y:S05]  /*27b0*/  @!P0 EXIT ;  /* 0x000000000000894d */ /* 0x000fea0003800000 */
[----:B------:R-:W-:-:S08]  /*27c0*/  DADD R6, R6, -R8 ;  /* 0x0000000006067229 */ /* 0x000fd00000000808 */
[----:B------:R-:W-:-:S08]  /*27d0*/  DFMA R6, R2, 0.5, R6 ;  /* 0x3fe000000206782b */ /* 0x000fd00000000006 */
[----:B------:R-:W-:-:S14]  /*27e0*/  DSETP.GTU.AND P0, PT, |R6|, R4, PT ;  /* 0x000000040600722a */ /* 0x000fdc0003f0c200 */
[----:B------:R-:W-:Y:S05]  /*27f0*/  @P0 EXIT ;  /* 0x000000000000094d */ /* 0x000fea0003800000 */
[----:B------:R-:W-:-:S07]  /*2800*/  DFMA R2, R2, -0.5, R8 ;  /* 0xbfe000000202782b */ /* 0x000fce0000000008 */
[----:B------:R-:W-:Y:S01]  /*2810*/  STG.E.64 desc[UR4][R12.64], R2 ;  /* 0x000000020c007986 */ /* 0x000fe2000c101b04 */
[----:B------:R-:W-:Y:S05]  /*2820*/  EXIT ;  /* 0x000000000000794d */ /* 0x000fea0003800000 */
.L_x_90:
        /* <DEDUP_REMOVED lines=52> */
.L_x_112:
[----:B------:R-:W-:Y:S05]  /*2b70*/  BSYNC.RECONVERGENT B0 ;  /* 0x0000000000007941 */ /* 0x000fea0003800200 */
.L_x_111:
        /* <DEDUP_REMOVED lines=29> */
.L_x_116:
[----:B------:R-:W-:-:S08]  /*2d50*/  DMUL R14, R14, 0.5 ;  /* 0x3fe000000e0e7828 */ /* 0x000fd00000000000 */
[----:B------:R-:W-:Y:S02]  /*2d60*/  DADD R10, R4, R14 ;  /* 0x00000000040a7229 */ /* 0x000fe4000000000e */
[----:B------:R-:W-:-:S06]  /*2d70*/  DSETP.GE.AND P0, PT, R14, R12, PT ;  /* 0x0000000c0e00722a */ /* 0x000fcc0003f06000 */
[----:B------:R-:W-:-:S14]  /*2d80*/  DSETP.GT.AND P1, PT, |R10|, R8, PT ;  /* 0x000000080a00722a */ /* 0x000fdc0003f24200 */
[----:B------:R-:W-:Y:S05]  /*2d90*/  @P0 BRA P1, `(.L_x_116) ;  /* 0xfffffffc00ec0947 */ /* 0x000fea000083ffff */
.L_x_115:
[----:B------:R-:W-:Y:S05]  /*2da0*/  BSYNC.RECONVERGENT B0 ;  /* 0x0000000000007941 */ /* 0x000fea0003800200 */
.L_x_114:
[----:B------:R-:W-:-:S08]  /*2db0*/  DADD R4, R4, R14 ;  /* 0x0000000004047229 */ /* 0x000fd0000000000e */
[----:B------:R-:W-:-:S14]  /*2dc0*/  DSETP.GTU.AND P0, PT, |R4|, R8, PT ;  /* 0x000000080400722a */ /* 0x000fdc0003f0c200 */
[----:B------:R-:W-:Y:S05]  /*2dd0*/  @P0 EXIT ;  /* 0x000000000000094d */ /* 0x000fea0003800000 */
[----:B------:R-:W-:-:S07]  /*2de0*/  DADD R6, R6, -R14 ;  /* 0x0000000006067229 */ /* 0x000fce000000080e */
[----:B------:R-:W-:Y:S01]  /*2df0*/  STG.E.64 desc[UR4][R2.64], R6 ;  /* 0x0000000602007986 */ /* 0x000fe2000c101b04 */
[----:B------:R-:W-:Y:S05]  /*2e00*/  EXIT ;  /* 0x000000000000794d */ /* 0x000fea0003800000 */
.L_x_113:
[----:B------:R-:W-:-:S14]  /*2e10*/  DSETP.GE.AND P0, PT, R6, R10, PT ;  /* 0x0000000a0600722a */ /* 0x000fdc0003f06000 */
[----:B------:R-:W-:Y:S05]  /*2e20*/  @!P0 EXIT ;  /* 0x000000000000894d */ /* 0x000fea0003800000 */
[----:B------:R-:W-:-:S07]  /*2e30*/  DADD R8, -R8, R12 ;  /* 0x0000000008087229 */ /* 0x000fce000000010c */
[----:B------:R-:W-:Y:S01]  /*2e40*/  STG.E.64 desc[UR4][R2.64], R8 ;  /* 0x0000000802007986 */ /* 0x000fe2000c101b04 */
[----:B------:R-:W-:Y:S05]  /*2e50*/  EXIT ;  /* 0x000000000000794d */ /* 0x000fea0003800000 */
.L_x_117:
        /* <DEDUP_REMOVED lines=10> */
.L_x_217:


//--------------------- .text._Z20allocateDeviceMemoryv --------------------------
	.section	.text._Z20allocateDeviceMemoryv,"ax",@progbits
	.align	128
        .global         _Z20allocateDeviceMemoryv
        .type           _Z20allocateDeviceMemoryv,@function
        .size           _Z20allocateDeviceMemoryv,(.L_x_218 - _Z20allocateDeviceMemoryv)
        .other          _Z20allocateDeviceMemoryv,@"STO_CUDA_ENTRY STV_DEFAULT"
_Z20allocateDeviceMemoryv:
.text._Z20allocateDeviceMemoryv:
[----:B------:R-:W0:Y:S01]  /*0000*/  LDC R1, c[0x0][0x37c] ;  /* 0x0000df00ff017b82 */ /* 0x000e220000000800 */
[----:B------:R-:W1:Y:S02]  /*0010*/  S2R R0, SR_TID.X ;  /* 0x0000000000007919 */ /* 0x000e640000002100 */
[----:B-1----:R-:W-:-:S13]  /*0020*/  ISETP.NE.AND P0, PT, R0, RZ, PT ;  /* 0x000000ff0000720c */ /* 0x002fda0003f05270 */
[----:B------:R-:W-:Y:S05]  /*0030*/  @P0 EXIT ;  /* 0x000000000000094d */ /* 0x000fea0003800000 */
[----:B------:R-:W1:Y:S01]  /*0040*/  LDC.64 R6, c[0x4][0x20] ;  /* 0x01000800ff067b82 */ /* 0x000e620000000a00 */
[----:B------:R-:W1:Y:S02]  /*0050*/  LDCU.64 UR36, c[0x0][0x358] ;  /* 0x00006b00ff2477ac */ /* 0x000e640008000a00 */
[----:B-1----:R-:W2:Y:S01]  /*0060*/  LDG.E R4, desc[UR36][R6.64] ;  /* 0x0000002406047981 */ /* 0x002ea2000c1e1900 */
[----:B------:R-:W-:-:S04]  /*0070*/  MOV R2, 0xc0 ;  /* 0x000000c000027802 */ /* 0x000fc80000000f00 */
[----:B------:R1:W3:Y:S02]  /*0080*/  LDC.64 R8, c[0x4][R2] ;  /* 0x0100000002087b82 */ /* 0x0002e40000000a00 */
[----:B-123--:R-:W-:-:S07]  /*0090*/  IMAD.WIDE R4, R4, 0x4, RZ ;  /* 0x0000000404047825 */ /* 0x00efce00078e02ff */
[----:B------:R-:W-:-:S07]  /*00a0*/  LEPC R20, `(.L_x_118) ;  /* 0x000000001014794e */ /* 0x000fce0000000000 */
[----:B0-----:R-:W-:Y:S05]  /*00b0*/  CALL.ABS.NOINC R8 ;  /* 0x0000000008007343 */ /* 0x001fea0003c00000 */
.L_x_118:
[----:B------:R-:W0:Y:S01]  /*00c0*/  LDC.64 R8, c[0x4][0x30] ;  /* 0x01000c00ff087b82 */ /* 0x000e220000000a00 */
[----:B------:R-:W-:Y:S02]  /*00d0*/  IMAD.MOV.U32 R6, RZ, RZ, R4 ;  /* 0x000000ffff067224 */ /* 0x000fe400078e0004 */
[----:B------:R-:W-:-:S05]  /*00e0*/  IMAD.MOV.U32 R7, RZ, RZ, R5 ;  /* 0x000000ffff077224 */ /* 0x000fca00078e0005 */
[----:B------:R-:W1:Y:S01]  /*00f0*/  LDC.64 R10, c[0x4][0x20] ;  /* 0x01000800ff0a7b82 */ /* 0x000e620000000a00 */
[----:B0-----:R0:W-:Y:S04]  /*0100*/  STG.E.64 desc[UR36][R8.64], R6 ;  /* 0x0000000608007986 */ /* 0x0011e8000c101b24 */
[----:B-1----:R-:W2:Y:S03]  /*0110*/  LDG.E R4, desc[UR36][R10.64] ;  /* 0x000000240a047981 */ /* 0x002ea6000c1e1900 */
[----:B------:R-:W1:Y:S02]  /*0120*/  LDC.64 R2, c[0x4][R2] ;  /* 0x0100000002027b82 */ /* 0x000e640000000a00 */
[----:B012---:R-:W-:-:S07]  /*0130*/  IMAD.WIDE R4, R4, 0x4, RZ ;  /* 0x0000000404047825 */ /* 0x007fce00078e02ff */
[----:B------:R-:W-:-:S07]  /*0140*/  LEPC R20, `(.L_x_119) ;  /* 0x000000001014794e */ /* 0x000fce0000000000 */
[----:B------:R-:W-:Y:S05]  /*0150*/  CALL.ABS.NOINC R2 ;  /* 0x0000000002007343 */ /* 0x000fea0003c00000 */
.L_x_119:
[----:B------:R-:W0:Y:S02]  /*0160*/  LDC.64 R2, c[0x4][0x38] ;  /* 0x01000e00ff027b82 */ /* 0x000e240000000a00 */
[----:B0-----:R-:W-:Y:S01]  /*0170*/  STG.E.64 desc[UR36][R2.64], R4 ;  /* 0x0000000402007986 */ /* 0x001fe2000c101b24 */
[----:B------:R-:W-:Y:S05]  /*0180*/  EXIT ;  /* 0x000000000000794d */ /* 0x000fea0003800000 */
.L_x_120:
        /* <DEDUP_REMOVED lines=15> */
.L_x_218:


//--------------------- .text._Z16computeAdjacencyv --------------------------
	.section	.text._Z16computeAdjacencyv,"ax",@progbits
	.align	128
        .global         _Z16computeAdjacencyv
        .type           _Z16computeAdjacencyv,@function
        .size           _Z16computeAdjacencyv,(.L_x_219 - _Z16computeAdjacencyv)
        .other          _Z16computeAdjacencyv,@"STO_CUDA_ENTRY STV_DEFAULT"
_Z16computeAdjacencyv:
.text._Z16computeAdjacencyv:
        /* <DEDUP_REMOVED lines=14> */
[----:B--2---:R-:W-:-:S13]  /*00e0*/  ISETP.NE.AND P0, PT, R6, RZ, PT ;  /* 0x000000ff0600720c */ /* 0x004fda0003f05270 */
[----:B------:R-:W-:Y:S05]  /*00f0*/  @P0 EXIT ;  /* 0x000000000000094d */ /* 0x000fea0003800000 */
[----:B------:R-:W0:Y:S02]  /*0100*/  LDC.64 R6, c[0x4][0x18] ;  /* 0x01000600ff067b82 */ /* 0x000e240000000a00 */
[----:B0-----:R-:W2:Y:S06]  /*0110*/  LDG.E R13, desc[UR4][R6.64] ;  /* 0x00000004060d7981 */ /* 0x001eac000c1e1900 */
[----:B------:R-:W0:Y:S08]  /*0120*/  LDC.64 R8, c[0x4][0x8] ;  /* 0x01000200ff087b82 */ /* 0x000e300000000a00 */
[----:B------:R-:W1:Y:S01]  /*0130*/  LDC.64 R10, c[0x4][0x10] ;  /* 0x01000400ff0a7b82 */ /* 0x000e620000000a00 */
[----:B0-----:R-:W3:Y:S04]  /*0140*/  LDG.E R17, desc[UR4][R8.64] ;  /* 0x0000000408117981 */ /* 0x001ee8000c1e1900 */
[----:B------:R-:W4:Y:S04]  /*0150*/  LDG.E R20, desc[UR4][R8.64+0x4] ;  /* 0x0000040408147981 */ /* 0x000f28000c1e1900 */
[----:B-1----:R-:W5:Y:S01]  /*0160*/  LDG.E R12, desc[UR4][R10.64] ;  /* 0x000000040a0c7981 */ /* 0x002f62000c1e1900 */
[----:B------:R-:W-:Y:S01]  /*0170*/  BSSY.RECONVERGENT B0, `(.L_x_121) ;  /* 0x0000035000007945 */ /* 0x000fe20003800200 */
[----:B--2---:R-:W-:-:S02]  /*0180*/  IABS R21, R13 ;  /* 0x0000000d00157213 */ /* 0x004fc40000000000 */
[----:B------:R-:W-:Y:S02]  /*0190*/  IABS R25, R13 ;  /* 0x0000000d00197213 */ /* 0x000fe40000000000 */
[----:B------:R-:W0:Y:S08]  /*01a0*/  I2F.RP R22, R21 ;  /* 0x0000001500167306 */ /* 0x000e300000209400 */
[----:B0-----:R-:W0:Y:S02]  /*01b0*/  MUFU.RCP R22, R22 ;  /* 0x0000001600167308 */ /* 0x001e240000001000 */
[----:B0-----:R-:W-:-:S02]  /*01c0*/  VIADD R14, R22, 0xffffffe ;  /* 0x0ffffffe160e7836 */ /* 0x001fc40000000000 */
[----:B------:R-:W-:-:S04]  /*01d0*/  IMAD.MOV R22, RZ, RZ, -R25 ;  /* 0x000000ffff167224 */ /* 0x000fc800078e0a19 */
[----:B------:R0:W1:Y:S02]  /*01e0*/  F2I.FTZ.U32.TRUNC.NTZ R15, R14 ;  /* 0x0000000e000f7305 */ /* 0x000064000021f000 */
[----:B0-----:R-:W-:Y:S02]  /*01f0*/  IMAD.MOV.U32 R14, RZ, RZ, RZ ;  /* 0x000000ffff0e7224 */ /* 0x001fe400078e00ff */
[----:B-1----:R-:W-:-:S04]  /*0200*/  IMAD.MOV R24, RZ, RZ, -R15 ;  /* 0x000000ffff187224 */ /* 0x002fc800078e0a0f */
[----:B------:R-:W-:Y:S01]  /*0210*/  IMAD R23, R24, R21, RZ ;  /* 0x0000001518177224 */ /* 0x000fe200078e02ff */
[----:B------:R-:W-:-:S03]  /*0220*/  IABS R24, R0 ;  /* 0x0000000000187213 */ /* 0x000fc60000000000 */
[----:B------:R-:W-:Y:S01]  /*0230*/  IMAD.HI.U32 R15, R15, R23, R14 ;  /* 0x000000170f0f7227 */ /* 0x000fe200078e000e */
[----:B------:R-:W-:-:S05]  /*0240*/  MOV R23, R24 ;  /* 0x0000001800177202 */ /* 0x000fca0000000f00 */
[----:B------:R-:W-:Y:S01]  /*0250*/  IMAD.HI.U32 R14, R15, R23, RZ ;  /* 0x000000170f0e7227 */ /* 0x000fe200078e00ff */
[----:B------:R-:W-:-:S03]  /*0260*/  LOP3.LUT R15, R0, R13, RZ, 0x3c, !PT ;  /* 0x0000000d000f7212 */ /* 0x000fc600078e3cff */
[----:B------:R-:W-:Y:S01]  /*0270*/  IMAD R22, R14, R22, R23 ;  /* 0x000000160e167224 */ /* 0x000fe200078e0217 */
[----:B------:R-:W-:-:S04]  /*0280*/  ISETP.GE.AND P1, PT, R15, RZ, PT ;  /* 0x000000ff0f00720c */ /* 0x000fc80003f26270 */
[----:B------:R-:W-:-:S13]  /*0290*/  ISETP.GT.U32.AND P2, PT, R21, R22, PT ;  /* 0x000000161500720c */ /* 0x000fda0003f44070 */
[----:B------:R-:W-:Y:S02]  /*02a0*/  @!P2 IMAD.IADD R22, R22, 0x1, -R21 ;  /* 0x000000011616a824 */ /* 0x000fe400078e0a15 */
[----:B------:R-:W-:Y:S01]  /*02b0*/  @!P2 VIADD R14, R14, 0x1 ;  /* 0x000000010e0ea836 */ /* 0x000fe20000000000 */
[----:B------:R-:W-:Y:S02]  /*02c0*/  ISETP.NE.AND P2, PT, R13, RZ, PT ;  /* 0x000000ff0d00720c */ /* 0x000fe40003f45270 */
[----:B------:R-:W-:-:S13]  /*02d0*/  ISETP.GE.U32.AND P0, PT, R22, R21, PT ;  /* 0x000000151600720c */ /* 0x000fda0003f06070 */
[----:B------:R-:W-:-:S05]  /*02e0*/  @P0 IADD3 R14, PT, PT, R14, 0x1, RZ ;  /* 0x000000010e0e0810 */ /* 0x000fca0007ffe0ff */
[----:B------:R-:W-:Y:S01]  /*02f0*/  @!P1 IMAD.MOV R14, RZ, RZ, -R14 ;  /* 0x000000ffff0e9224 */ /* 0x000fe200078e0a0e */
[----:B------:R-:W-:-:S05]  /*0300*/  @!P2 LOP3.LUT R14, RZ, R13, RZ, 0x33, !PT ;  /* 0x0000000dff0ea212 */ /* 0x000fca00078e33ff */
[----:B------:R-:W-:Y:S02]  /*0310*/  IMAD.MOV R15, RZ, RZ, -R14 ;  /* 0x000000ffff0f7224 */ /* 0x000fe400078e0a0e */
[----:B---3--:R-:W-:Y:S02]  /*0320*/  IMAD.IADD R17, R14, 0x1, R17 ;  /* 0x000000010e117824 */ /* 0x008fe400078e0211 */
[----:B------:R-:W-:-:S03]  /*0330*/  IMAD R15, R13, R15, R0 ;  /* 0x0000000f0d0f7224 */ /* 0x000fc600078e0200 */
[----:B-----5:R-:W-:Y:S02]  /*0340*/  ISETP.GE.AND P0, PT, R17, R12, PT ;  /* 0x0000000c1100720c */ /* 0x020fe40003f06270 */
[----:B----4-:R-:W-:Y:S02]  /*0350*/  IADD3 R20, PT, PT, R15, R20, RZ ;  /* 0x000000140f147210 */ /* 0x010fe40007ffe0ff */
[----:B------:R-:W-:Y:S02]  /*0360*/  ISETP.GT.AND P0, PT, R17, -0x1, !P0 ;  /* 0xffffffff1100780c */ /* 0x000fe40004704270 */
[C---:B------:R-:W-:Y:S01]  /*0370*/  ISETP.GE.AND P1, PT, R20.reuse, R13, PT ;  /* 0x0000000d1400720c */ /* 0x040fe20003f26270 */
[----:B------:R-:W-:Y:S02]  /*0380*/  IMAD R23, R13, R17, R20 ;  /* 0x000000110d177224 */ /* 0x000fe400078e0214 */
[----:B------:R-:W-:Y:S01]  /*0390*/  IMAD.MOV.U32 R17, RZ, RZ, RZ ;  /* 0x000000ffff117224 */ /* 0x000fe200078e00ff */
[----:B------:R-:W-:-:S04]  /*03a0*/  ISETP.GT.AND P1, PT, R20, -0x1, !P1 ;  /* 0xffffffff1400780c */ /* 0x000fc80004f24270 */
[----:B------:R-:W-:-:S04]  /*03b0*/  PLOP3.LUT P0, PT, P0, P1, PT, 0x80, 0x8 ;  /* 0x000000000008781c */ /* 0x000fc80000703070 */
[----:B------:R-:W-:-:S13]  /*03c0*/  ISETP.GE.OR P0, PT, R23, R16, !P0 ;  /* 0x000000101700720c */ /* 0x000fda0004706670 */
[----:B------:R-:W-:Y:S05]  /*03d0*/  @P0 BRA `(.L_x_122) ;  /* 0x0000000000380947 */ /* 0x000fea0003800000 */
[----:B------:R-:W-:-:S06]  /*03e0*/  IMAD.WIDE R24, R23, 0x4, R18 ;  /* 0x0000000417187825 */ /* 0x000fcc00078e0212 */
[----:B------:R-:W2:Y:S02]  /*03f0*/  LDG.E R24, desc[UR4][R24.64] ;  /* 0x0000000418187981 */ /* 0x000ea4000c1e1900 */
[----:B--2---:R-:W-:-:S13]  /*0400*/  ISETP.NE.AND P0, PT, R24, RZ, PT ;  /* 0x000000ff1800720c */ /* 0x004fda0003f05270 */
[----:B------:R-:W0:Y:S08]  /*0410*/  @!P0 LDC.64 R18, c[0x4][0xb0] ;  /* 0x01002c00ff128b82 */ /* 0x000e300000000a00 */
[----:B------:R-:W1:Y:S01]  /*0420*/  @!P0 LDC.64 R20, c[0x4][0x28] ;  /* 0x01000a00ff148b82 */ /* 0x000e620000000a00 */
[----:B0-----:R-:W2:Y:S04]  /*0430*/  @!P0 LDG.E R19, desc[UR4][R18.64] ;  /* 0x0000000412138981 */ /* 0x001ea8000c1e1900 */
[----:B-1----:R-:W3:Y:S01]  /*0440*/  @!P0 LDG.E.64 R20, desc[UR4][R20.64] ;  /* 0x0000000414148981 */ /* 0x002ee2000c1e1b00 */
[----:B--2---:R-:W-:-:S04]  /*0450*/  @!P0 IMAD R27, R0, R19, RZ ;  /* 0x00000013001b8224 */ /* 0x004fc800078e02ff */
[----:B---3--:R-:W-:-:S05]  /*0460*/  @!P0 IMAD.WIDE R26, R27, 0x4, R20 ;  /* 0x000000041b1a8825 */ /* 0x008fca00078e0214 */
[----:B------:R0:W-:Y:S04]  /*0470*/  @!P0 STG.E desc[UR4][R26.64], R23 ;  /* 0x000000171a008986 */ /* 0x0001e8000c101904 */
[----:B------:R0:W5:Y:S04]  /*0480*/  @!P0 LDG.E R13, desc[UR4][R6.64] ;  /* 0x00000004060d8981 */ /* 0x000168000c1e1900 */
[----:B------:R0:W5:Y:S04]  /*0490*/  @!P0 LDG.E R12, desc[UR4][R10.64] ;  /* 0x000000040a0c8981 */ /* 0x000168000c1e1900 */
[----:B------:R0:W5:Y:S01]  /*04a0*/  @!P0 LDG.E R16, desc[UR4][R2.64] ;  /* 0x0000000402108981 */ /* 0x000162000c1e1900 */
[----:B------:R-:W-:-:S07]  /*04b0*/  @!P0 IMAD.MOV.U32 R17, RZ, RZ, 0x1 ;  /* 0x00000001ff118424 */ /* 0x000fce00078e00ff */
.L_x_122:
[----:B------:R-:W-:Y:S05]  /*04c0*/  BSYNC.RECONVERGENT B0 ;  /* 0x0000000000007941 */ /* 0x000fea0003800200 */
.L_x_121:
[----:B------:R-:W2:Y:S04]  /*04d0*/  LDG.E R18, desc[UR4][R8.64+0xc] ;  /* 0x00000c0408127981 */ /* 0x000ea8000c1e1900 */
[----:B------:R-:W3:Y:S01]  /*04e0*/  LDG.E R19, desc[UR4][R8.64+0x8] ;  /* 0x0000080408137981 */ /* 0x000ee2000c1e1900 */
[----:B------:R-:W-:Y:S01]  /*04f0*/  BSSY.RECONVERGENT B0, `(.L_x_123) ;  /* 0x0000019000007945 */ /* 0x000fe20003800200 */
[----:B--2---:R-:W-:Y:S01]  /*0500*/  IMAD.IADD R18, R15, 0x1, R18 ;  /* 0x000000010f127824 */ /* 0x004fe200078e0212 */
[----:B---3--:R-:W-:-:S04]  /*0510*/  IADD3 R19, PT, PT, R14, R19, RZ ;  /* 0x000000130e137210 */ /* 0x008fc80007ffe0ff */
[----:B-----5:R-:W-:Y:S02]  /*0520*/  ISETP.GE.AND P0, PT, R18, R13, PT ;  /* 0x0000000d1200720c */ /* 0x020fe40003f06270 */
[----:B------:R-:W-:Y:S01]  /*0530*/  LOP3.LUT R20, R19, R18, RZ, 0xfc, !PT ;  /* 0x0000001213147212 */ /* 0x000fe200078efcff */
[----:B0-----:R-:W-:Y:S01]  /*0540*/  IMAD R23, R13, R19, R18 ;  /* 0x000000130d177224 */ /* 0x001fe200078e0212 */
[----:B------:R-:W-:-:S04]  /*0550*/  ISETP.GE.OR P0, PT, R19, R12, P0 ;  /* 0x0000000c1300720c */ /* 0x000fc80000706670 */
[----:B------:R-:W-:-:S04]  /*0560*/  ISETP.LT.OR P0, PT, R20, RZ, P0 ;  /* 0x000000ff1400720c */ /* 0x000fc80000701670 */
[----:B------:R-:W-:-:S13]  /*0570*/  ISETP.GE.OR P0, PT, R23, R16, P0 ;  /* 0x000000101700720c */ /* 0x000fda0000706670 */
[----:B------:R-:W-:Y:S05]  /*0580*/  @P0 BRA `(.L_x_124) ;  /* 0x00000000003c0947 */ /* 0x000fea0003800000 */
[----:B------:R-:W2:Y:S02]  /*0590*/  LDG.E.64 R18, desc[UR4][R4.64] ;  /* 0x0000000404127981 */ /* 0x000ea4000c1e1b00 */
[----:B--2---:R-:W-:-:S06]  /*05a0*/  IMAD.WIDE R24, R23, 0x4, R18 ;  /* 0x0000000417187825 */ /* 0x004fcc00078e0212 */
[----:B------:R-:W2:Y:S02]  /*05b0*/  LDG.E R24, desc[UR4][R24.64] ;  /* 0x0000000418187981 */ /* 0x000ea4000c1e1900 */
[----:B--2---:R-:W-:-:S13]  /*05c0*/  ISETP.NE.AND P0, PT, R24, RZ, PT ;  /* 0x000000ff1800720c */ /* 0x004fda0003f05270 */
[----:B------:R-:W0:Y:S08]  /*05d0*/  @!P0 LDC.64 R18, c[0x4][0xb0] ;  /* 0x01002c00ff128b82 */ /* 0x000e300000000a00 */
[----:B------:R-:W1:Y:S01]  /*05e0*/  @!P0 LDC.64 R20, c[0x4][0x28] ;  /* 0x01000a00ff148b82 */ /* 0x000e620000000a00 */
[----:B0-----:R-:W2:Y:S04]  /*05f0*/  @!P0 LDG.E R18, desc[UR4][R18.64] ;  /* 0x0000000412128981 */ /* 0x001ea8000c1e1900 */
[----:B-1----:R-:W3:Y:S01]  /*0600*/  @!P0 LDG.E.64 R20, desc[UR4][R20.64] ;  /* 0x0000000414148981 */ /* 0x002ee2000c1e1b00 */
[----:B--2---:R-:W-:-:S04]  /*0610*/  @!P0 IMAD R27, R0, R18, R17 ;  /* 0x00000012001b8224 */ /* 0x004fc800078e0211 */
[----:B---3--:R-:W-:-:S05]  /*0620*/  @!P0 IMAD.WIDE R26, R27, 0x4, R20 ;  /* 0x000000041b1a8825 */ /* 0x008fca00078e0214 */
[----:B------:R0:W-:Y:S04]  /*0630*/  @!P0 STG.E desc[UR4][R26.64], R23 ;  /* 0x000000171a008986 */ /* 0x0001e8000c101904 */
[----:B------:R0:W5:Y:S04]  /*0640*/  @!P0 LDG.E R13, desc[UR4][R6.64] ;  /* 0x00000004060d8981 */ /* 0x000168000c1e1900 */
[----:B------:R0:W5:Y:S04]  /*0650*/  @!P0 LDG.E R12, desc[UR4][R10.64] ;  /* 0x000000040a0c8981 */ /* 0x000168000c1e1900 */
[----:B------:R0:W5:Y:S01]  /*0660*/  @!P0 LDG.E R16, desc[UR4][R2.64] ;  /* 0x0000000402108981 */ /* 0x000162000c1e1900 */
[----:B------:R-:W-:-:S07]  /*0670*/  @!P0 VIADD R17, R17, 0x1 ;  /* 0x0000000111118836 */ /* 0x000fce0000000000 */
.L_x_124:
[----:B------:R-:W-:Y:S05]  /*0680*/  BSYNC.RECONVERGENT B0 ;  /* 0x0000000000007941 */ /* 0x000fea0003800200 */
.L_x_123:
        /* <DEDUP_REMOVED lines=27> */
.L_x_126:
[----:B------:R-:W-:Y:S05]  /*0840*/  BSYNC.RECONVERGENT B0 ;  /* 0x0000000000007941 */ /* 0x000fea0003800200 */
.L_x_125:
        /* <DEDUP_REMOVED lines=27> */
.L_x_128:
[----:B------:R-:W-:Y:S05]  /*0a00*/  BSYNC.RECONVERGENT B0 ;  /* 0x0000000000007941 */ /* 0x000fea0003800200 */
.L_x_127:
        /* <DEDUP_REMOVED lines=27> */
.L_x_130:
[----:B------:R-:W-:Y:S05]  /*0bc0*/  BSYNC.RECONVERGENT B0 ;  /* 0x0000000000007941 */ /* 0x000fea0003800200 */
.L_x_129:
[----:B0-----:R-:W2:Y:S04]  /*0bd0*/  LDG.E R2, desc[UR4][R8.64+0x2c] ;  /* 0x00002c0408027981 */ /* 0x001ea8000c1e1900 */
[----:B------:R-:W3:Y:S01]  /*0be0*/  LDG.E R3, desc[UR4][R8.64+0x28] ;  /* 0x0000280408037981 */ /* 0x000ee2000c1e1900 */
[----:B------:R-:W-:Y:S01]  /*0bf0*/  BSSY.RECONVERGENT B0, `(.L_x_131) ;  /* 0x0000017000007945 */ /* 0x000fe20003800200 */
[----:B--2---:R-:W-:Y:S01]  /*0c00*/  IMAD.IADD R15, R15, 0x1, R2 ;  /* 0x000000010f0f7824 */ /* 0x004fe200078e0202 */
[----:B---3--:R-:W-:-:S04]  /*0c10*/  IADD3 R14, PT, PT, R14, R3, RZ ;  /* 0x000000030e0e7210 */ /* 0x008fc80007ffe0ff */
[----:B-----5:R-:W-:Y:S01]  /*0c20*/  ISETP.GE.AND P0, PT, R15, R13, PT ;  /* 0x0000000d0f00720c */ /* 0x020fe20003f06270 */
[----:B------:R-:W0:Y:S01]  /*0c30*/  LDC.64 R2, c[0x4][0xb0] ;  /* 0x01002c00ff027b82 */ /* 0x000e220000000a00 */
[C---:B------:R-:W-:Y:S01]  /*0c40*/  LOP3.LUT R6, R14.reuse, R15, RZ, 0xfc, !PT ;  /* 0x0000000f0e067212 */ /* 0x040fe200078efcff */
[C---:B------:R-:W-:Y:S01]  /*0c50*/  IMAD R19, R14.reuse, R13, R15 ;  /* 0x0000000d0e137224 */ /* 0x040fe200078e020f */
        /* <DEDUP_REMOVED lines=8> */
[----:B------:R-:W1:Y:S08]  /*0ce0*/  @!P0 LDC.64 R12, c[0x4][0xb0] ;  /* 0x01002c00ff0c8b82 */ /* 0x000e700000000a00 */
[----:B------:R-:W2:Y:S01]  /*0cf0*/  @!P0 LDC.64 R10, c[0x4][0x28] ;  /* 0x01000a00ff0a8b82 */ /* 0x000ea20000000a00 */
[----:B-1----:R-:W3:Y:S04]  /*0d00*/  @!P0 LDG.E R12, desc[UR4][R12.64] ;  /* 0x000000040c0c8981 */ /* 0x002ee8000c1e1900 */
[----:B--2---:R-:W2:Y:S01]  /*0d10*/  @!P0 LDG.E.64 R8, desc[UR4][R10.64] ;  /* 0x000000040a088981 */ /* 0x004ea2000c1e1b00 */
[----:B---3--:R-:W-:-:S02]  /*0d20*/  @!P0 IMAD R15, R0, R12, R17 ;  /* 0x0000000c000f8224 */ /* 0x008fc400078e0211 */
[----:B------:R-:W-:Y:S02]  /*0d30*/  @!P0 VIADD R17, R17, 0x1 ;  /* 0x0000000111118836 */ /* 0x000fe40000000000 */
[----:B--2---:R-:W-:-:S05]  /*0d40*/  @!P0 IMAD.WIDE R8, R15, 0x4, R8 ;  /* 0x000000040f088825 */ /* 0x004fca00078e0208 */
[----:B------:R1:W-:Y:S02]  /*0d50*/  @!P0 STG.E desc[UR4][R8.64], R19 ;  /* 0x0000001308008986 */ /* 0x0003e4000c101904 */
.L_x_132:
[----:B------:R-:W-:Y:S05]  /*0d60*/  BSYNC.RECONVERGENT B0 ;  /* 0x0000000000007941 */ /* 0x000fea0003800200 */
.L_x_131:
[----:B0-----:R-:W2:Y:S02]  /*0d70*/  LDG.E R4, desc[UR4][R2.64] ;  /* 0x0000000402047981 */ /* 0x001ea4000c1e1900 */
[----:B--2---:R-:W-:-:S13]  /*0d80*/  ISETP.GE.AND P0, PT, R17, R4, PT ;  /* 0x000000041100720c */ /* 0x004fda0003f06270 */
[----:B------:R-:W-:Y:S05]  /*0d90*/  @P0 EXIT ;  /* 0x000000000000094d */ /* 0x000fea0003800000 */
[----:B------:R-:W0:Y:S01]  /*0da0*/  LDC.64 R6, c[0x4][0x28] ;  /* 0x01000a00ff067b82 */ /* 0x000e220000000a00 */
[----:B-1----:R-:W-:-:S07]  /*0db0*/  IMAD.MOV.U32 R8, RZ, RZ, R4 ;  /* 0x000000ffff087224 */ /* 0x002fce00078e0004 */
.L_x_133:
[----:B0-----:R-:W2:Y:S01]  /*0dc0*/  LDG.E.64 R4, desc[UR4][R6.64] ;  /* 0x0000000406047981 */ /* 0x001ea2000c1e1b00 */
[----:B------:R-:W-:Y:S01]  /*0dd0*/  IMAD R9, R0, R8, R17 ;  /* 0x0000000800097224 */ /* 0x000fe200078e0211 */
[----:B------:R-:W-:-:S03]  /*0de0*/  MOV R11, 0xffffffff ;  /* 0xffffffff000b7802 */ /* 0x000fc60000000f00 */
[----:B--2---:R-:W-:-:S05]  /*0df0*/  IMAD.WIDE R4, R9, 0x4, R4 ;  /* 0x0000000409047825 */ /* 0x004fca00078e0204 */
[----:B------:R1:W-:Y:S04]  /*0e00*/  STG.E desc[UR4][R4.64], R11 ;  /* 0x0000000b04007986 */ /* 0x0003e8000c101904 */
[----:B------:R-:W2:Y:S01]  /*0e10*/  LDG.E R8, desc[UR4][R2.64] ;  /* 0x0000000402087981 */ /* 0x000ea2000c1e1900 */
[----:B------:R-:W-:-:S05]  /*0e20*/  VIADD R17, R17, 0x1 ;  /* 0x0000000111117836 */ /* 0x000fca0000000000 */
[----:B--2---:R-:W-:-:S13]  /*0e30*/  ISETP.GE.AND P0, PT, R17, R8, PT ;  /* 0x000000081100720c */ /* 0x004fda0003f06270 */
[----:B-1----:R-:W-:Y:S05]  /*0e40*/  @!P0 BRA `(.L_x_133) ;  /* 0xfffffffc00dc8947 */ /* 0x002fea000383ffff */
[----:B------:R-:W-:Y:S05]  /*0e50*/  EXIT ;  /* 0x000000000000794d */ /* 0x000fea0003800000 */
.L_x_134:
        /* <DEDUP_REMOVED lines=10> */
.L_x_219:


//--------------------- .text._Z17freeDeviceMemory1v --------------------------
	.section	.text._Z17freeDeviceMemory1v,"ax",@progbits
	.align	128
        .global         _Z17freeDeviceMemory1v
        .type           _Z17freeDeviceMemory1v,@function
        .size           _Z17freeDeviceMemory1v,(.L_x_220 - _Z17freeDeviceMemory1v)
        .other          _Z17freeDeviceMemory1v,@"STO_CUDA_ENTRY STV_DEFAULT"
_Z17freeDeviceMemory1v:
.text._Z17freeDeviceMemory1v:
[----:B------:R-:W0:Y:S08]  /*0000*/  LDC R1, c[0x0][0x37c] ;  /* 0x0000df00ff017b82 */ /* 0x000e300000000800 */
[----:B------:R-:W1:Y:S01]  /*0010*/  LDC.64 R4, c[0x4][0xa0] ;  /* 0x01002800ff047b82 */ /* 0x000e620000000a00 */
[----:B------:R-:W1:Y:S02]  /*0020*/  LDCU.64 UR36, c[0x0][0x358] ;  /* 0x00006b00ff2477ac */ /* 0x000e640008000a00 */
[----:B-1----:R-:W2:Y:S02]  /*0030*/  LDG.E.64 R4, desc[UR36][R4.64] ;  /* 0x0000002404047981 */ /* 0x002ea4000c1e1b00 */
[----:B--2---:R-:W-:-:S04]  /*0040*/  ISETP.NE.U32.AND P0, PT, R4, RZ, PT ;  /* 0x000000ff0400720c */ /* 0x004fc80003f05070 */
[----:B------:R-:W-:-:S13]  /*0050*/  ISETP.NE.AND.EX P0, PT, R5, RZ, PT, P0 ;  /* 0x000000ff0500720c */ /* 0x000fda0003f05300 */
[----:B0-----:R-:W-:Y:S05]  /*0060*/  @!P0 BRA `(.L_x_135) ;  /* 0x0000000000188947 */ /* 0x001fea0003800000 */
[----:B------:R-:W-:-:S04]  /*0070*/  MOV R0, 0xc8 ;  /* 0x000000c800007802 */ /* 0x000fc80000000f00 */
[----:B------:R0:W1:Y:S03]  /*0080*/  LDC.64 R2, c[0x4][R0] ;  /* 0x0100000000027b82 */ /* 0x0000660000000a00 */
[----:B------:R-:W-:-:S07]  /*0090*/  LEPC R20, `(.L_x_136) ;  /* 0x000000001014794e */ /* 0x000fce0000000000 */
[----:B01----:R-:W-:Y:S05]  /*00a0*/  CALL.ABS.NOINC R2 ;  /* 0x0000000002007343 */ /* 0x003fea0003c00000 */
.L_x_136:
[----:B------:R-:W0:Y:S02]  /*00b0*/  LDC.64 R2, c[0x4][0xa0] ;  /* 0x01002800ff027b82 */ /* 0x000e240000000a00 */
[----:B0-----:R0:W-:Y:S02]  /*00c0*/  STG.E.64 desc[UR36][R2.64], RZ ;  /* 0x000000ff02007986 */ /* 0x0011e4000c101b24 */
.L_x_135:
[----:B------:R-:W1:Y:S02]  /*00d0*/  LDC.64 R4, c[0x4][0xa8] ;  /* 0x01002a00ff047b82 */ /* 0x000e640000000a00 */
[----:B-1----:R-:W2:Y:S02]  /*00e0*/  LDG.E.64 R4, desc[UR36][R4.64] ;  /* 0x0000002404047981 */ /* 0x002ea4000c1e1b00 */
[----:B--2---:R-:W-:-:S04]  /*00f0*/  ISETP.NE.U32.AND P0, PT, R4, RZ, PT ;  /* 0x000000ff0400720c */ /* 0x004fc80003f05070 */
[----:B------:R-:W-:-:S13]  /*0100*/  ISETP.NE.AND.EX P0, PT, R5, RZ, PT, P0 ;  /* 0x000000ff0500720c */ /* 0x000fda0003f05300 */
[----:B------:R-:W-:Y:S05]  /*0110*/  @!P0 EXIT ;  /* 0x000000000000894d */ /* 0x000fea0003800000 */
[----:B------:R-:W-:-:S04]  /*0120*/  MOV R0, 0xc8 ;  /* 0x000000c800007802 */ /* 0x000fc80000000f00 */
[----:B0-----:R0:W1:Y:S03]  /*0130*/  LDC.64 R2, c[0x4][R0] ;  /* 0x0100000000027b82 */ /* 0x0010660000000a00 */
[----:B------:R-:W-:-:S07]  /*0140*/  LEPC R20, `(.L_x_137) ;  /* 0x000000001014794e */ /* 0x000fce0000000000 */
[----:B01----:R-:W-:Y:S05]  /*0150*/  CALL.ABS.NOINC R2 ;  /* 0x0000000002007343 */ /* 0x003fea0003c00000 */
.L_x_137:
[----:B------:R-:W0:Y:S02]  /*0160*/  LDC.64 R2, c[0x4][0xa8] ;  /* 0x01002a00ff027b82 */ /* 0x000e240000000a00 */
[----:B0-----:R-:W-:Y:S01]  /*0170*/  STG.E.64 desc[UR36][R2.64], RZ ;  /* 0x000000ff02007986 */ /* 0x001fe2000c101b24 */
[----:B------:R-:W-:Y:S05]  /*0180*/  EXIT ;  /* 0x000000000000794d */ /* 0x000fea0003800000 */
.L_x_138:
        /* <DEDUP_REMOVED lines=15> */
.L_x_220:


//--------------------- .text._Z16freeDeviceMemoryv --------------------------
	.section	.text._Z16freeDeviceMemoryv,"ax",@progbits
	.align	128
        .global         _Z16freeDeviceMemoryv
        .type           _Z16freeDeviceMemoryv,@function
        .size           _Z16freeDeviceMemoryv,(.L_x_221 - _Z16freeDeviceMemoryv)
        .other          _Z16freeDeviceMemoryv,@"STO_CUDA_ENTRY STV_DEFAULT"
_Z16freeDeviceMemoryv:
.text._Z16freeDeviceMemoryv:
[----:B------:R-:W0:Y:S08]  /*0000*/  LDC R1, c[0x0][0x37c] ;  /* 0x0000df00ff017b82 */ /* 0x000e300000000800 */
[----:B------:R-:W1:Y:S01]  /*0010*/  LDC.64 R4, c[0x4][RZ] ;  /* 0x01000000ff047b82 */ /* 0x000e620000000a00 */
[----:B------:R-:W1:Y:S02]  /*0020*/  LDCU.64 UR36, c[0x0][0x358] ;  /* 0x00006b00ff2477ac */ /* 0x000e640008000a00 */
[----:B-1----:R-:W2:Y:S02]  /*0030*/  LDG.E.64 R4, desc[UR36][R4.64] ;  /* 0x0000002404047981 */ /* 0x002ea4000c1e1b00 */
[----:B--2---:R-:W-:-:S04]  /*0040*/  ISETP.NE.U32.AND P0, PT, R4, RZ, PT ;  /* 0x000000ff0400720c */ /* 0x004fc80003f05070 */
[----:B------:R-:W-:-:S13]  /*0050*/  ISETP.NE.AND.EX P0, PT, R5, RZ, PT, P0 ;  /* 0x000000ff0500720c */ /* 0x000fda0003f05300 */
[----:B0-----:R-:W-:Y:S05]  /*0060*/  @!P0 EXIT ;  /* 0x000000000000894d */ /* 0x001fea0003800000 */
[----:B------:R-:W-:-:S04]  /*0070*/  MOV R0, 0xc8 ;  /* 0x000000c800007802 */ /* 0x000fc80000000f00 */
[----:B------:R0:W1:Y:S03]  /*0080*/  LDC.64 R2, c[0x4][R0] ;  /* 0x0100000000027b82 */ /* 0x0000660000000a00 */
[----:B------:R-:W-:-:S07]  /*0090*/  LEPC R20, `(.L_x_139) ;  /* 0x000000001014794e */ /* 0x000fce0000000000 */
[----:B01----:R-:W-:Y:S05]  /*00a0*/  CALL.ABS.NOINC R2 ;  /* 0x0000000002007343 */ /* 0x003fea0003c00000 */
.L_x_139:
[----:B------:R-:W0:Y:S02]  /*00b0*/  LDC.64 R2, c[0x4][RZ] ;  /* 0x01000000ff027b82 */ /* 0x000e240000000a00 */
[----:B0-----:R-:W-:Y:S01]  /*00c0*/  STG.E.64 desc[UR36][R2.64], RZ ;  /* 0x000000ff02007986 */ /* 0x001fe2000c101b24 */
[----:B------:R-:W-:Y:S05]  /*00d0*/  EXIT ;  /* 0x000000000000794d */ /* 0x000fea0003800000 */
.L_x_140:
        /* <DEDUP_REMOVED lines=10> */
.L_x_221:


//--------------------- .text._Z5getcpv           --------------------------
	.section	.text._Z5getcpv,"ax",@progbits
	.align	128
        .global         _Z5getcpv
        .type           _Z5getcpv,@function
        .size           _Z5getcpv,(.L_x_222 - _Z5getcpv)
        .other          _Z5getcpv,@"STO_CUDA_ENTRY STV_DEFAULT"
_Z5getcpv:
.text._Z5getcpv:
        /* <DEDUP_REMOVED lines=11> */
[----:B0-----:R-:W2:Y:S06]  /*00b0*/  LDG.E.64 R2, desc[UR4][R12.64] ;  /* 0x000000040c027981 */ /* 0x001eac000c1e1b00 */
[----:B------:R-:W0:Y:S01]  /*00c0*/  LDC.64 R4, c[0x4][0x98] ;  /* 0x01002600ff047b82 */ /* 0x000e220000000a00 */
[----:B------:R-:W-:Y:S01]  /*00d0*/  IMAD R7, R0, 0x6, RZ ;  /* 0x0000000600077824 */ /* 0x000fe200078e02ff */
[----:B0-----:R-:W3:Y:S03]  /*00e0*/  LDG.E.64 R4, desc[UR4][R4.64] ;  /* 0x0000000404047981 */ /* 0x001ee6000c1e1b00 */
[----:B--2---:R-:W-:-:S05]  /*00f0*/  IMAD.WIDE R2, R7, 0x4, R2 ;  /* 0x0000000407027825 */ /* 0x004fca00078e0202 */
[----:B------:R-:W2:Y:S01]  /*0100*/  LD.E R7, desc[UR4][R2.64] ;  /* 0x0000000402077980 */ /* 0x000ea2000c101900 */
[----:B------:R-:W-:Y:S01]  /*0110*/  BSSY.RECONVERGENT B0, `(.L_x_141) ;  /* 0x000004c000007945 */ /* 0x000fe20003800200 */
[----:B------:R-:W-:Y:S01]  /*0120*/  PLOP3.LUT P0, PT, PT, PT, PT, 0x8, 0x80 ;  /* 0x000000000080781c */ /* 0x000fe20003f0e170 */
[----:B---3--:R-:W-:Y:S01]  /*0130*/  IMAD.WIDE R8, R0, 0x8, R4 ;  /* 0x0000000800087825 */ /* 0x008fe200078e0204 */
[----:B--2---:R-:W-:-:S03]  /*0140*/  ISETP.NE.AND P2, PT, R7, -0x1, PT ;  /* 0xffffffff0700780c */ /* 0x004fc60003f45270 */
[----:B------:R-:W-:-:S10]  /*0150*/  IMAD.WIDE R10, R7, 0x8, R4 ;  /* 0x00000008070a7825 */ /* 0x000fd400078e0204 */
[----:B------:R-:W-:Y:S05]  /*0160*/  @!P2 BRA `(.L_x_142) ;  /* 0x000000040018a947 */ /* 0x000fea0003800000 */
[----:B------:R-:W2:Y:S04]  /*0170*/  LD.E.64 R14, desc[UR4][R10.64] ;  /* 0x000000040a0e7980 */ /* 0x000ea8000c101b00 */
[----:B------:R-:W2:Y:S01]  /*0180*/  LD.E.64 R12, desc[UR4][R8.64] ;  /* 0x00000004080c7980 */ /* 0x000ea2000c101b00 */
[----:B------:R-:W-:Y:S01]  /*0190*/  PLOP3.LUT P0, PT, PT, PT, PT, 0x80, 0x8 ;  /* 0x000000000008781c */ /* 0x000fe20003f0f070 */
[----:B--2---:R-:W-:-:S14]  /*01a0*/  DSETP.GT.AND P1, PT, R14, R12, PT ;  /* 0x0000000c0e00722a */ /* 0x004fdc0003f24000 */
[----:B------:R-:W-:Y:S05]  /*01b0*/  @P1 BRA `(.L_x_142) ;  /* 0x0000000400041947 */ /* 0x000fea0003800000 */
[----:B------:R-:W-:-:S06]  /*01c0*/  DSETP.NEU.AND P1, PT, R14, R12, PT ;  /* 0x0000000c0e00722a */ /* 0x000fcc0003f2d000 */
[----:B------:R-:W-:-:S13]  /*01d0*/  ISETP.LE.OR P1, PT, R7, R0, P1 ;  /* 0x000000000700720c */ /* 0x000fda0000f23670 */
[----:B------:R-:W-:Y:S05]  /*01e0*/  @!P1 BRA `(.L_x_142) ;  /* 0x0000000000f89947 */ /* 0x000fea0003800000 */
[----:B------:R-:W2:Y:S01]  /*01f0*/  LD.E R17, desc[UR4][R2.64+0x4] ;  /* 0x0000040402117980 */ /* 0x000ea2000c101900 */
[----:B------:R-:W-:Y:S02]  /*0200*/  PLOP3.LUT P0, PT, PT, PT, PT, 0x8, 0x80 ;  /* 0x000000000080781c */ /* 0x000fe40003f0e170 */
[----:B--2---:R-:W-:-:S13]  /*0210*/  ISETP.NE.AND P1, PT, R17, -0x1, PT ;  /* 0xffffffff1100780c */ /* 0x004fda0003f25270 */
[----:B------:R-:W-:Y:S05]  /*0220*/  @!P1 BRA `(.L_x_142) ;  /* 0x0000000000e89947 */ /* 0x000fea0003800000 */
[----:B------:R-:W-:-:S06]  /*0230*/  IMAD.WIDE R14, R17, 0x8, R4 ;  /* 0x00000008110e7825 */ /* 0x000fcc00078e0204 */
[----:B------:R-:W2:Y:S01]  /*0240*/  LD.E.64 R14, desc[UR4][R14.64] ;  /* 0x000000040e0e7980 */ /* 0x000ea2000c101b00 */
[----:B------:R-:W-:Y:S01]  /*0250*/  PLOP3.LUT P0, PT, PT, PT, PT, 0x80, 0x8 ;  /* 0x000000000008781c */ /* 0x000fe20003f0f070 */
[----:B--2---:R-:W-:-:S14]  /*0260*/  DSETP.GT.AND P1, PT, R14, R12, PT ;  /* 0x0000000c0e00722a */ /* 0x004fdc0003f24000 */
[----:B------:R-:W-:Y:S05]  /*0270*/  @P1 BRA `(.L_x_142) ;  /* 0x0000000000d41947 */ /* 0x000fea0003800000 */
[----:B------:R-:W-:Y:S01]  /*0280*/  DSETP.NEU.AND P1, PT, R14, R12, PT ;  /* 0x0000000c0e00722a */ /* 0x000fe20003f2d000 */
[----:B------:R-:W-:Y:S02]  /*0290*/  ISETP.GT.AND P3, PT, R17, R0, PT ;  /* 0x000000001100720c */ /* 0x000fe40003f64270 */
[----:B------:R-:W-:-:S11]  /*02a0*/  PLOP3.LUT P0, PT, PT, PT, PT, 0x80, 0x8 ;  /* 0x000000000008781c */ /* 0x000fd60003f0f070 */
[----:B------:R-:W-:Y:S05]  /*02b0*/  @!P1 BRA P3, `(.L_x_142) ;  /* 0x0000000000c49947 */ /* 0x000fea0001800000 */
        /* <DEDUP_REMOVED lines=47> */
[----:B------:R-:W-:-:S06]  /*05b0*/  @!P1 DSETP.NEU.AND P3, PT, R14, R12, PT ;  /* 0x0000000c0e00922a */ /* 0x000fcc0003f6d000 */
[----:B------:R-:W-:-:S13]  /*05c0*/  @!P1 ISETP.GT.AND P0, PT, R17, R0, !P3 ;  /* 0x000000001100920c */ /* 0x000fda0005f04270 */
.L_x_142:
[----:B------:R-:W-:Y:S05]  /*05d0*/  BSYNC.RECONVERGENT B0 ;  /* 0x0000000000007941 */ /* 0x000fea0003800200 */
.L_x_141:
[----:B------:R-:W-:Y:S01]  /*05e0*/  BSSY.RECONVERGENT B0, `(.L_x_143) ;  /* 0x0000049000007945 */ /* 0x000fe20003800200 */
[----:B------:R-:W-:-:S03]  /*05f0*/  PLOP3.LUT P1, PT, PT, PT, PT, 0x8, 0x80 ;  /* 0x000000000080781c */ /* 0x000fc60003f2e170 */
[----:B------:R-:W-:Y:S10]  /*0600*/  @!P2 BRA `(.L_x_144) ;  /* 0x000000040018a947 */ /* 0x000ff40003800000 */
[----:B------:R-:W2:Y:S04]  /*0610*/  LD.E.64 R10, desc[UR4][R10.64] ;  /* 0x000000040a0a7980 */ /* 0x000ea8000c101b00 */
[----:B------:R-:W2:Y:S01]  /*0620*/  LD.E.64 R8, desc[UR4][R8.64] ;  /* 0x0000000408087980 */ /* 0x000ea2000c101b00 */
[----:B------:R-:W-:Y:S01]  /*0630*/  PLOP3.LUT P1, PT, PT, PT, PT, 0x80, 0x8 ;  /* 0x000000000008781c */ /* 0x000fe20003f2f070 */
[----:B--2---:R-:W-:-:S14]  /*0640*/  DSETP.GEU.AND P2, PT, R10, R8, PT ;  /* 0x000000080a00722a */ /* 0x004fdc0003f4e000 */
[----:B------:R-:W-:Y:S05]  /*0650*/  @!P2 BRA `(.L_x_144) ;  /* 0x000000040004a947 */ /* 0x000fea0003800000 */
[----:B------:R-:W-:-:S06]  /*0660*/  DSETP.NEU.AND P2, PT, R10, R8, PT ;  /* 0x000000080a00722a */ /* 0x000fcc0003f4d000 */
[----:B------:R-:W-:-:S13]  /*0670*/  ISETP.GE.OR P2, PT, R7, R0, P2 ;  /* 0x000000000700720c */ /* 0x000fda0001746670 */
        /* <DEDUP_REMOVED lines=8> */
[----:B--2---:R-:W-:-:S14]  /*0700*/  DSETP.GEU.AND P2, PT, R6, R8, PT ;  /* 0x000000080600722a */ /* 0x004fdc0003f4e000 */
[----:B------:R-:W-:Y:S05]  /*0710*/  @!P2 BRA `(.L_x_144) ;  /* 0x0000000000d4a947 */ /* 0x000fea0003800000 */
[----:B------:R-:W-:Y:S01]  /*0720*/  DSETP.NEU.AND P2, PT, R6, R8, PT ;  /* 0x000000080600722a */ /* 0x000fe20003f4d000 */
[----:B------:R-:W-:Y:S02]  /*0730*/  ISETP.LT.AND P3, PT, R11, R0, PT ;  /* 0x000000000b00720c */ /* 0x000fe40003f61270 */
        /* <DEDUP_REMOVED lines=49> */
[----:B------:R-:W-:-:S06]  /*0a50*/  @P2 DSETP.NEU.AND P3, PT, R4, R8, PT ;  /* 0x000000080400222a */ /* 0x000fcc0003f6d000 */
[----:B------:R-:W-:-:S13]  /*0a60*/  @P2 ISETP.LT.AND P1, PT, R3, R0, !P3 ;  /* 0x000000000300220c */ /* 0x000fda0005f21270 */
.L_x_144:
[----:B------:R-:W-:Y:S05]  /*0a70*/  BSYNC.RECONVERGENT B0 ;  /* 0x0000000000007941 */ /* 0x000fea0003800200 */
.L_x_143:
[----:B------:R-:W-:Y:S05]  /*0a80*/  @P0 BRA `(.L_x_145) ;  /* 0x0000000000440947 */ /* 0x000fea0003800000 */
[----:B------:R-:W0:Y:S01]  /*0a90*/  S2R R5, SR_LANEID ;  /* 0x0000000000057919 */ /* 0x000e220000000000 */
[----:B------:R-:W-:Y:S01]  /*0aa0*/  VOTEU.ANY UR6, UPT, PT ;  /* 0x0000000000067886 */ /* 0x000fe200038e0100 */
[----:B------:R-:W1:Y:S01]  /*0ab0*/  LDC.64 R2, c[0x4][0x48] ;  /* 0x01001200ff027b82 */ /* 0x000e620000000a00 */
[----:B------:R-:W0:Y:S08]  /*0ac0*/  FLO.U32 R8, UR6 ;  /* 0x0000000600087d00 */ /* 0x000e3000080e0000 */
[----:B------:R-:W1:Y:S01]  /*0ad0*/  POPC R9, UR6 ;  /* 0x0000000600097d09 */ /* 0x000e620008000000 */
[----:B0-----:R-:W-:-:S02]  /*0ae0*/  ISETP.EQ.U32.AND P0, PT, R8, R5, PT ;  /* 0x000000050800720c */ /* 0x001fc40003f02070 */
[----:B------:R-:W0:Y:S11]  /*0af0*/  LDC.64 R4, c[0x4][0x80] ;  /* 0x01002000ff047b82 */ /* 0x000e360000000a00 */
[----:B-1----:R-:W2:Y:S04]  /*0b00*/  @P0 ATOMG.E.ADD.STRONG.GPU PT, R3, desc[UR4][R2.64], R9 ;  /* 0x80000009020309a8 */ /* 0x002ea800081ef104 */
[----:B0-----:R-:W3:Y:S01]  /*0b10*/  LDG.E.64 R4, desc[UR4][R4.64] ;  /* 0x0000000404047981 */ /* 0x001ee2000c1e1b00 */
[----:B------:R-:W0:Y:S02]  /*0b20*/  S2R R6, SR_LTMASK ;  /* 0x0000000000067919 */ /* 0x000e240000003900 */
[----:B0-----:R-:W-:-:S06]  /*0b30*/  LOP3.LUT R10, R6, UR6, RZ, 0xc0, !PT ;  /* 0x00000006060a7c12 */ /* 0x001fcc000f8ec0ff */
[----:B------:R-:W0:Y:S01]  /*0b40*/  POPC R10, R10 ;  /* 0x0000000a000a7309 */ /* 0x000e220000000000 */
[----:B--2---:R-:W0:Y:S02]  /*0b50*/  SHFL.IDX PT, R7, R3, R8, 0x1f ;  /* 0x00001f0803077589 */ /* 0x004e2400000e0000 */
[----:B0-----:R-:W-:-:S04]  /*0b60*/  IMAD.IADD R7, R7, 0x1, R10 ;  /* 0x0000000107077824 */ /* 0x001fc800078e020a */
[----:B---3--:R-:W-:-:S05]  /*0b70*/  IMAD.WIDE R6, R7, 0x4, R4 ;  /* 0x0000000407067825 */ /* 0x008fca00078e0204 */
[----:B------:R-:W-:Y:S01]  /*0b80*/  ST.E desc[UR4][R6.64], R0 ;  /* 0x0000000006007985 */ /* 0x000fe2000c101904 */
[----:B------:R-:W-:Y:S05]  /*0b90*/  EXIT ;  /* 0x000000000000794d */ /* 0x000fea0003800000 */
.L_x_145:
[----:B------:R-:W-:Y:S05]  /*0ba0*/  @P1 EXIT ;  /* 0x000000000000194d */ /* 0x000fea0003800000 */
        /* <DEDUP_REMOVED lines=17> */
.L_x_146:
        /* <DEDUP_REMOVED lines=12> */
.L_x_222:


//--------------------- .text._Z10iscriticlev     --------------------------
	.section	.text._Z10iscriticlev,"ax",@progbits
	.align	128
        .global         _Z10iscriticlev
        .type           _Z10iscriticlev,@function
        .size           _Z10iscriticlev,(.L_x_223 - _Z10iscriticlev)
        .other          _Z10iscriticlev,@"STO_CUDA_ENTRY STV_DEFAULT"
_Z10iscriticlev:
.text._Z10iscriticlev:
        /* <DEDUP_REMOVED lines=13> */
[----:B------:R-:W2:Y:S02]  /*00d0*/  LD.E R4, desc[UR4][R4.64] ;  /* 0x0000000404047980 */ /* 0x000ea4000c101900 */
[----:B--2---:R-:W-:-:S13]  /*00e0*/  ISETP.NE.AND P0, PT, R4, 0x1, PT ;  /* 0x000000010400780c */ /* 0x004fda0003f05270 */
[----:B------:R-:W-:Y:S05]  /*00f0*/  @!P0 EXIT ;  /* 0x000000000000894d */ /* 0x000fea0003800000 */
        /* <DEDUP_REMOVED lines=10> */
[----:B--2---:R-:W-:-:S13]  /*01a0*/  ISETP.NE.AND P2, PT, R7, -0x1, PT ;  /* 0xffffffff0700780c */ /* 0x004fda0003f45270 */
[----:B------:R-:W-:Y:S05]  /*01b0*/  @!P2 BRA `(.L_x_148) ;  /* 0x0000000400b0a947 */ /* 0x000fea0003800000 */
[----:B------:R-:W-:-:S06]  /*01c0*/  IMAD.WIDE R12, R7, 0x4, R2 ;  /* 0x00000004070c7825 */ /* 0x000fcc00078e0202 */
[----:B------:R-:W2:Y:S01]  /*01d0*/  LD.E R12, desc[UR4][R12.64] ;  /* 0x000000040c0c7980 */ /* 0x000ea2000c101900 */
[----:B------:R-:W-:Y:S01]  /*01e0*/  BSSY.RELIABLE B1, `(.L_x_149) ;  /* 0x000000c000017945 */ /* 0x000fe20003800100 */
[----:B--2---:R-:W-:-:S13]  /*01f0*/  ISETP.NE.AND P0, PT, R12, 0x1, PT ;  /* 0x000000010c00780c */ /* 0x004fda0003f05270 */
[----:B------:R-:W-:Y:S05]  /*0200*/  @!P0 BRA `(.L_x_150) ;  /* 0x0000000000248947 */ /* 0x000fea0003800000 */
[----:B------:R-:W-:Y:S01]  /*0210*/  IMAD.WIDE R12, R7, 0x8, R8 ;  /* 0x00000008070c7825 */ /* 0x000fe200078e0208 */
[----:B------:R-:W2:Y:S05]  /*0220*/  LD.E.64 R14, desc[UR4][R10.64] ;  /* 0x000000040a0e7980 */ /* 0x000eaa000c101b00 */
[----:B------:R-:W2:Y:S02]  /*0230*/  LD.E.64 R12, desc[UR4][R12.64] ;  /* 0x000000040c0c7980 */ /* 0x000ea4000c101b00 */
[----:B--2---:R-:W-:-:S06]  /*0240*/  DSETP.NEU.AND P0, PT, R12, R14, PT ;  /* 0x0000000e0c00722a */ /* 0x004fcc0003f0d000 */
[----:B------:R-:W-:-:S13]  /*0250*/  ISETP.GT.AND P0, PT, R7, R0, !P0 ;  /* 0x000000000700720c */ /* 0x000fda0004704270 */
[----:B------:R-:W-:Y:S01]  /*0260*/  DSETP.GT.OR P1, PT, R12, R14, P0 ;  /* 0x0000000e0c00722a */ /* 0x000fe20000724400 */
[----:B------:R-:W-:-:S13]  /*0270*/  PLOP3.LUT P0, PT, PT, PT, PT, 0x80, 0x8 ;  /* 0x000000000008781c */ /* 0x000fda0003f0f070 */
[----:B------:R-:W-:Y:S05]  /*0280*/  @P1 BREAK.RELIABLE B1 ;  /* 0x0000000000011942 */ /* 0x000fea0003800100 */
[----:B------:R-:W-:Y:S05]  /*0290*/  @P1 BRA `(.L_x_148) ;  /* 0x0000000400781947 */ /* 0x000fea0003800000 */
.L_x_150:
[----:B------:R-:W-:Y:S05]  /*02a0*/  BSYNC.RELIABLE B1 ;  /* 0x0000000000017941 */ /* 0x000fea0003800100 */
.L_x_149:
[----:B------:R-:W2:Y:S01]  /*02b0*/  LD.E R17, desc[UR4][R4.64+0x4] ;  /* 0x0000040404117980 */ /* 0x000ea2000c101900 */
[----:B------:R-:W-:Y:S02]  /*02c0*/  PLOP3.LUT P0, PT, PT, PT, PT, 0x8, 0x80 ;  /* 0x000000000080781c */ /* 0x000fe40003f0e170 */
        /* <DEDUP_REMOVED lines=16> */
.L_x_152:
[----:B------:R-:W-:Y:S05]  /*03d0*/  BSYNC.RELIABLE B1 ;  /* 0x0000000000017941 */ /* 0x000fea0003800100 */
.L_x_151:
        /* <DEDUP_REMOVED lines=18> */
.L_x_154:
[----:B------:R-:W-:Y:S05]  /*0500*/  BSYNC.RELIABLE B1 ;  /* 0x0000000000017941 */ /* 0x000fea0003800100 */
.L_x_153:
        /* <DEDUP_REMOVED lines=18> */
.L_x_156:
[----:B------:R-:W-:Y:S05]  /*0630*/  BSYNC.RELIABLE B1 ;  /* 0x0000000000017941 */ /* 0x000fea0003800100 */
.L_x_155:
        /* <DEDUP_REMOVED lines=18> */
.L_x_158:
[----:B------:R-:W-:Y:S05]  /*0760*/  BSYNC.RELIABLE B1 ;  /* 0x0000000000017941 */ /* 0x000fea0003800100 */
.L_x_157:
[----:B------:R-:W2:Y:S01]  /*0770*/  LD.E R17, desc[UR4][R4.64+0x14] ;  /* 0x0000140404117980 */ /* 0x000ea2000c101900 */
[----:B------:R-:W-:Y:S02]  /*0780*/  PLOP3.LUT P0, PT, PT, PT, PT, 0x8, 0x80 ;  /* 0x000000000080781c */ /* 0x000fe40003f0e170 */
[----:B--2---:R-:W-:-:S13]  /*0790*/  ISETP.NE.AND P1, PT, R17, -0x1, PT ;  /* 0xffffffff1100780c */ /* 0x004fda0003f25270 */
[----:B------:R-:W-:Y:S05]  /*07a0*/  @!P1 BRA `(.L_x_148) ;  /* 0x0000000000349947 */ /* 0x000fea0003800000 */
[----:B------:R-:W-:-:S06]  /*07b0*/  IMAD.WIDE R12, R17, 0x4, R2 ;  /* 0x00000004110c7825 */ /* 0x000fcc00078e0202 */
[----:B------:R-:W2:Y:S02]  /*07c0*/  LD.E R12, desc[UR4][R12.64] ;  /* 0x000000040c0c7980 */ /* 0x000ea4000c101900 */
        /* <DEDUP_REMOVED lines=9> */
[----:B------:R-:W-:Y:S05]  /*0860*/  @P1 BRA `(.L_x_148) ;  /* 0x0000000000041947 */ /* 0x000fea0003800000 */
.L_x_159:
[----:B------:R-:W-:-:S13]  /*0870*/  PLOP3.LUT P0, PT, PT, PT, PT, 0x8, 0x80 ;  /* 0x000000000080781c */ /* 0x000fda0003f0e170 */
.L_x_148:
[----:B------:R-:W-:Y:S05]  /*0880*/  BSYNC.RECONVERGENT B0 ;  /* 0x0000000000007941 */ /* 0x000fea0003800200 */
.L_x_147:
[----:B------:R-:W-:Y:S05]  /*0890*/  WARPSYNC.ALL ;  /* 0x0000000000007948 */ /* 0x000fea0003800000 */
[----:B------:R-:W-:Y:S01]  /*08a0*/  BSSY.RECONVERGENT B0, `(.L_x_160) ;  /* 0x000006f000007945 */ /* 0x000fe20003800200 */
[----:B------:R-:W-:-:S03]  /*08b0*/  PLOP3.LUT P1, PT, PT, PT, PT, 0x8, 0x80 ;  /* 0x000000000080781c */ /* 0x000fc60003f2e170 */
[----:B------:R-:W-:Y:S10]  /*08c0*/  @!P2 BRA `(.L_x_161) ;  /* 0x0000000400b0a947 */ /* 0x000ff40003800000 */
        /* <DEDUP_REMOVED lines=9> */
[----:B------:R-:W-:-:S13]  /*0960*/  ISETP.LT.AND P1, PT, R7, R0, !P1 ;  /* 0x000000000700720c */ /* 0x000fda0004f21270 */
[----:B------:R-:W-:Y:S01]  /*0970*/  DSETP.LT.OR P2, PT, R12, R14, P1 ;  /* 0x0000000e0c00722a */ /* 0x000fe20000f41400 */
[----:B------:R-:W-:-:S13]  /*0980*/  PLOP3.LUT P1, PT, PT, PT, PT, 0x80, 0x8 ;  /* 0x000000000008781c */ /* 0x000fda0003f2f070 */
[----:B------:R-:W-:Y:S05]  /*0990*/  @P2 BREAK.RELIABLE B1 ;  /* 0x0000000000012942 */ /* 0x000fea0003800100 */
[----:B------:R-:W-:Y:S05]  /*09a0*/  @P2 BRA `(.L_x_161) ;  /* 0x0000000400782947 */ /* 0x000fea0003800000 */
.L_x_163:
[----:B------:R-:W-:Y:S05]  /*09b0*/  BSYNC.RELIABLE B1 ;  /* 0x0000000000017941 */ /* 0x000fea0003800100 */
.L_x_162:
        /* <DEDUP_REMOVED lines=18> */
.L_x_165:
[----:B------:R-:W-:Y:S05]  /*0ae0*/  BSYNC.RELIABLE B1 ;  /* 0x0000000000017941 */ /* 0x000fea0003800100 */
.L_x_164:
        /* <DEDUP_REMOVED lines=18> */
.L_x_167:
[----:B------:R-:W-:Y:S05]  /*0c10*/  BSYNC.RELIABLE B1 ;  /* 0x0000000000017941 */ /* 0x000fea0003800100 */
.L_x_166:
        /* <DEDUP_REMOVED lines=18> */
.L_x_169:
[----:B------:R-:W-:Y:S05]  /*0d40*/  BSYNC.RELIABLE B1 ;  /* 0x0000000000017941 */ /* 0x000fea0003800100 */
.L_x_168:
        /* <DEDUP_REMOVED lines=18> */
.L_x_171:
[----:B------:R-:W-:Y:S05]  /*0e70*/  BSYNC.RELIABLE B1 ;  /* 0x0000000000017941 */ /* 0x000fea0003800100 */
.L_x_170:
        /* <DEDUP_REMOVED lines=15> */
[----:B------:R-:W-:Y:S05]  /*0f70*/  @P2 BRA `(.L_x_161) ;  /* 0x0000000000042947 */ /* 0x000fea0003800000 */
.L_x_172:
[----:B------:R-:W-:-:S13]  /*0f80*/  PLOP3.LUT P1, PT, PT, PT, PT, 0x8, 0x80 ;  /* 0x000000000080781c */ /* 0x000fda0003f2e170 */
.L_x_161:
[----:B------:R-:W-:Y:S05]  /*0f90*/  BSYNC.RECONVERGENT B0 ;  /* 0x0000000000007941 */ /* 0x000fea0003800200 */
.L_x_160:
[----:B------:R-:W-:Y:S05]  /*0fa0*/  WARPSYNC.ALL ;  /* 0x0000000000007948 */ /* 0x000fea0003800000 */
[----:B------:R-:W-:Y:S04]  /*0fb0*/  BSSY.RECONVERGENT B0, `(.L_x_173) ;  /* 0x0000020000007945 */ /* 0x000fe80003800200 */
[----:B------:R-:W-:Y:S05]  /*0fc0*/  @P0 BRA `(.L_x_174) ;  /* 0x00000000001c0947 */ /* 0x000fea0003800000 */
[----:B------:R-:W0:Y:S02]  /*0fd0*/  LDC.64 R2, c[0x4][0x80] ;  /* 0x01002000ff027b82 */ /* 0x000e240000000a00 */
[----:B0-----:R-:W2:Y:S02]  /*0fe0*/  LDG.E.64 R2, desc[UR4][R2.64] ;  /* 0x0000000402027981 */ /* 0x001ea4000c1e1b00 */
[----:B--2---:R-:W-:-:S06]  /*0ff0*/  IMAD.WIDE R4, R0, 0x4, R2 ;  /* 0x0000000400047825 */ /* 0x004fcc00078e0202 */
[----:B------:R-:W2:Y:S02]  /*1000*/  LD.E R4, desc[UR4][R4.64] ;  /* 0x0000000404047980 */ /* 0x000ea4000c101900 */
[----:B--2---:R-:W-:-:S13]  /*1010*/  ISETP.NE.AND P0, PT, R4, -0x1, PT ;  /* 0xffffffff0400780c */ /* 0x004fda0003f05270 */
[----:B------:R-:W-:Y:S05]  /*1020*/  @!P0 BRA `(.L_x_175) ;  /* 0x0000000000608947 */ /* 0x000fea0003800000 */
[----:B------:R-:W-:Y:S05]  /*1030*/  BRA `(.L_x_176) ;  /* 0x0000000000187947 */ /* 0x000fea0003800000 */
.L_x_174:
[----:B------:R-:W0:Y:S02]  /*1040*/  LDC.64 R2, c[0x4][0x80] ;  /* 0x01002000ff027b82 */ /* 0x000e240000000a00 */
[----:B0-----:R-:W2:Y:S02]  /*1050*/  LDG.E.64 R2, desc[UR4][R2.64] ;  /* 0x0000000402027981 */ /* 0x001ea4000c1e1b00 */
[----:B--2---:R-:W-:-:S06]  /*1060*/  IMAD.WIDE R4, R0, 0x4, R2 ;  /* 0x0000000400047825 */ /* 0x004fcc00078e0202 */
[----:B------:R-:W2:Y:S02]  /*1070*/  LD.E R4, desc[UR4][R4.64] ;  /* 0x0000000404047980 */ /* 0x000ea4000c101900 */
[----:B--2---:R-:W-:-:S13]  /*1080*/  ISETP.NE.AND P0, PT, R4, -0x1, PT ;  /* 0xffffffff0400780c */ /* 0x004fda0003f05270 */
[----:B------:R-:W-:Y:S05]  /*1090*/  @P0 BRA `(.L_x_175) ;  /* 0x0000000000440947 */ /* 0x000fea0003800000 */
.L_x_176:
        /* <DEDUP_REMOVED lines=17> */
.L_x_175:
[----:B------:R-:W-:Y:S05]  /*11b0*/  BSYNC.RECONVERGENT B0 ;  /* 0x0000000000007941 */ /* 0x000fea0003800200 */
.L_x_173:
[----:B------:R-:W-:Y:S04]  /*11c0*/  BSSY.RECONVERGENT B0, `(.L_x_177) ;  /* 0x000000f000007945 */ /* 0x000fe80003800200 */
[----:B------:R-:W-:Y:S05]  /*11d0*/  @P1 BRA `(.L_x_178) ;  /* 0x00000000001c1947 */ /* 0x000fea0003800000 */
[----:B------:R-:W0:Y:S02]  /*11e0*/  LDC.64 R2, c[0x4][0x88] ;  /* 0x01002200ff027b82 */ /* 0x000e240000000a00 */
[----:B0-----:R-:W2:Y:S02]  /*11f0*/  LDG.E.64 R2, desc[UR4][R2.64] ;  /* 0x0000000402027981 */ /* 0x001ea4000c1e1b00 */
[----:B--2---:R-:W-:-:S06]  /*1200*/  IMAD.WIDE R4, R0, 0x4, R2 ;  /* 0x0000000400047825 */ /* 0x004fcc00078e0202 */
[----:B------:R-:W2:Y:S02]  /*1210*/  LD.E R4, desc[UR4][R4.64] ;  /* 0x0000000404047980 */ /* 0x000ea4000c101900 */
[----:B--2---:R-:W-:-:S13]  /*1220*/  ISETP.NE.AND P0, PT, R4, -0x1, PT ;  /* 0xffffffff0400780c */ /* 0x004fda0003f05270 */
[----:B------:R-:W-:Y:S05]  /*1230*/  @!P0 EXIT ;  /* 0x000000000000894d */ /* 0x000fea0003800000 */
[----:B------:R-:W-:Y:S05]  /*1240*/  BRA `(.L_x_179) ;  /* 0x0000000000187947 */ /* 0x000fea0003800000 */
.L_x_178:
[----:B------:R-:W0:Y:S02]  /*1250*/  LDC.64 R2, c[0x4][0x88] ;  /* 0x01002200ff027b82 */ /* 0x000e240000000a00 */
[----:B0-----:R-:W2:Y:S02]  /*1260*/  LDG.E.64 R2, desc[UR4][R2.64] ;  /* 0x0000000402027981 */ /* 0x001ea4000c1e1b00 */
[----:B--2---:R-:W-:-:S06]  /*1270*/  IMAD.WIDE R4, R0, 0x4, R2 ;  /* 0x0000000400047825 */ /* 0x004fcc00078e0202 */
[----:B------:R-:W2:Y:S02]  /*1280*/  LD.E R4, desc[UR4][R4.64] ;  /* 0x0000000404047980 */ /* 0x000ea4000c101900 */
[----:B--2---:R-:W-:-:S13]  /*1290*/  ISETP.NE.AND P0, PT, R4, -0x1, PT ;  /* 0xffffffff0400780c */ /* 0x004fda0003f05270 */
[----:B------:R-:W-:Y:S05]  /*12a0*/  @P0 EXIT ;  /* 0x000000000000094d */ /* 0x000fea0003800000 */
.L_x_179:
[----:B------:R-:W-:Y:S05]  /*12b0*/  BSYNC.RECONVERGENT B0 ;  /* 0x0000000000007941 */ /* 0x000fea0003800200 */
.L_x_177:
        /* <DEDUP_REMOVED lines=17> */
.L_x_180:
        /* <DEDUP_REMOVED lines=11> */
.L_x_223:


//--------------------- .text._Z18checkElementKernelPiiiPb --------------------------
	.section	.text._Z18checkElementKernelPiiiPb,"ax",@progbits
	.align	128
        .global         _Z18checkElementKernelPiiiPb
        .type           _Z18checkElementKernelPiiiPb,@function
        .size           _Z18checkElementKernelPiiiPb,(.L_x_224 - _Z18checkElementKernelPiiiPb)
        .other          _Z18checkElementKernelPiiiPb,@"STO_CUDA_ENTRY STV_DEFAULT"
_Z18checkElementKernelPiiiPb:
.text._Z18checkElementKernelPiiiPb:
        /* <DEDUP_REMOVED lines=8> */
[----:B------:R-:W0:Y:S01]  /*0080*/  LDC.64 R2, c[0x0][0x380] ;  /* 0x0000e000ff027b82 */ /* 0x000e220000000a00 */
[----:B------:R-:W1:Y:S01]  /*0090*/  LDCU.64 UR4, c[0x0][0x358] ;  /* 0x00006b00ff0477ac */ /* 0x000e620008000a00 */
[----:B------:R-:W2:Y:S01]  /*00a0*/  LDCU UR6, c[0x0][0x38c] ;  /* 0x00007180ff0677ac */ /* 0x000ea20008000800 */
[----:B0-----:R-:W-:-:S06]  /*00b0*/  IMAD.WIDE R2, R5, 0x4, R2 ;  /* 0x0000000405027825 */ /* 0x001fcc00078e0202 */
[----:B-1----:R-:W2:Y:S02]  /*00c0*/  LDG.E R2, desc[UR4][R2.64] ;  /* 0x0000000402027981 */ /* 0x002ea4000c1e1900 */
[----:B--2---:R-:W-:-:S13]  /*00d0*/  ISETP.NE.AND P0, PT, R2, UR6, PT ;  /* 0x0000000602007c0c */ /* 0x004fda000bf05270 */
[----:B------:R-:W-:Y:S05]  /*00e0*/  @P0 EXIT ;  /* 0x000000000000094d */ /* 0x000fea0003800000 */
[----:B------:R-:W0:Y:S01]  /*00f0*/  LDC.64 R2, c[0x0][0x390] ;  /* 0x0000e400ff027b82 */ /* 0x000e220000000a00 */
[----:B------:R-:W-:-:S05]  /*0100*/  HFMA2 R0, -RZ, RZ, 0, 5.9604644775390625e-08 ;  /* 0x00000001ff007431 */ /* 0x000fca00000001ff */
[----:B0-----:R-:W-:Y:S01]  /*0110*/  STG.E.U8 desc[UR4][R2.64], R0 ;  /* 0x0000000002007986 */ /* 0x001fe2000c101104 */
[----:B------:R-:W-:Y:S05]  /*0120*/  EXIT ;  /* 0x000000000000794d */ /* 0x000fea0003800000 */
.L_x_181:
        /* <DEDUP_REMOVED lines=13> */
.L_x_224:


//--------------------- .text._Z14find_directioni --------------------------
	.section	.text._Z14find_directioni,"ax",@progbits
	.align	128
        .global         _Z14find_directioni
        .type           _Z14find_directioni,@function
        .size           _Z14find_directioni,(.L_x_225 - _Z14find_directioni)
        .other          _Z14find_directioni,@"STO_CUDA_ENTRY STV_DEFAULT"
_Z14find_directioni:
.text._Z14find_directioni:
        /* <DEDUP_REMOVED lines=18> */
[----:B0-----:R-:W-:Y:S01]  /*0120*/  ISETP.NE.AND P1, PT, RZ, UR6, PT ;  /* 0x00000006ff007c0c */ /* 0x001fe2000bf25270 */
[----:B-1----:R-:W2:-:S12]  /*0130*/  LDG.E.64 R12, desc[UR4][R14.64] ;  /* 0x000000040e0c7981 */ /* 0x002e98000c1e1b00 */
[----:B------:R-:W0:Y:S02]  /*0140*/  @!P1 LDC.64 R16, c[0x4][RZ] ;  /* 0x01000000ff109b82 */ /* 0x000e240000000a00 */
[----:B0-----:R-:W3:Y:S06]  /*0150*/  @!P1 LDG.E.64 R8, desc[UR4][R16.64] ;  /* 0x0000000410089981 */ /* 0x001eec000c1e1b00 */
[----:B------:R-:W0:Y:S01]  /*0160*/  @P1 LDC.64 R20, c[0x4][0x98] ;  /* 0x01002600ff141b82 */ /* 0x000e220000000a00 */
[----:B------:R-:W-:-:S04]  /*0170*/  IMAD R18, R19, 0x6, RZ ;  /* 0x0000000613127824 */ /* 0x000fc800078e02ff */
[----:B--2---:R-:W-:-:S05]  /*0180*/  IMAD.WIDE R12, R18, 0x4, R12 ;  /* 0x00000004120c7825 */ /* 0x004fca00078e020c */
[----:B------:R-:W2:Y:S04]  /*0190*/  LDG.E R23, desc[UR4][R12.64] ;  /* 0x000000040c177981 */ /* 0x000ea8000c1e1900 */
[----:B------:R-:W4:Y:S04]  /*01a0*/  LDG.E R5, desc[UR4][R12.64+0x4] ;  /* 0x000004040c057981 */ /* 0x000f28000c1e1900 */
[----:B0-----:R-:W3:Y:S01]  /*01b0*/  @P1 LDG.E.64 R8, desc[UR4][R20.64] ;  /* 0x0000000414081981 */ /* 0x001ee2000c1e1b00 */
[----:B------:R-:W-:Y:S01]  /*01c0*/  BSSY.RECONVERGENT B0, `(.L_x_182) ;  /* 0x0000012000007945 */ /* 0x000fe20003800200 */
[----:B------:R-:W-:Y:S01]  /*01d0*/  IMAD.MOV.U32 R0, RZ, RZ, R19 ;  /* 0x000000ffff007224 */ /* 0x000fe200078e0013 */
[----:B--2---:R-:W-:-:S02]  /*01e0*/  ISETP.NE.AND P2, PT, R23, -0x1, PT ;  /* 0xffffffff1700780c */ /* 0x004fc40003f45270 */
[----:B----4-:R-:W-:Y:S01]  /*01f0*/  ISETP.NE.AND P0, PT, R5, -0x1, PT ;  /* 0xffffffff0500780c */ /* 0x010fe20003f05270 */
[----:B---3--:R-:W-:-:S10]  /*0200*/  IMAD.WIDE R6, R19, 0x8, R8 ;  /* 0x0000000813067825 */ /* 0x008fd400078e0208 */
[----:B------:R-:W-:Y:S05]  /*0210*/  @!P2 BRA `(.L_x_183) ;  /* 0x000000000030a947 */ /* 0x000fea0003800000 */
[----:B------:R-:W-:-:S06]  /*0220*/  IMAD.WIDE R16, R23, 0x4, R2 ;  /* 0x0000000417107825 */ /* 0x000fcc00078e0202 */
[----:B------:R-:W2:Y:S02]  /*0230*/  LDG.E R16, desc[UR4][R16.64] ;  /* 0x0000000410107981 */ /* 0x000ea4000c1e1900 */
[----:B--2---:R-:W-:-:S13]  /*0240*/  ISETP.NE.AND P2, PT, R16, 0x1, PT ;  /* 0x000000011000780c */ /* 0x004fda0003f45270 */
[----:B------:R-:W-:Y:S05]  /*0250*/  @!P2 BRA `(.L_x_183) ;  /* 0x000000000020a947 */ /* 0x000fea0003800000 */
[----:B------:R-:W-:Y:S01]  /*0260*/  IMAD.WIDE R16, R23, 0x8, R8 ;  /* 0x0000000817107825 */ /* 0x000fe200078e0208 */
[----:B------:R-:W2:Y:S05]  /*0270*/  LDG.E.64 R20, desc[UR4][R6.64] ;  /* 0x0000000406147981 */ /* 0x000eaa000c1e1b00 */
[----:B------:R-:W2:Y:S01]  /*0280*/  LDG.E.64 R16, desc[UR4][R16.64] ;  /* 0x0000000410107981 */ /* 0x000ea2000c1e1b00 */
[----:B------:R-:W-:Y:S01]  /*0290*/  IMAD.MOV.U32 R0, RZ, RZ, R23 ;  /* 0x000000ffff007224 */ /* 0x000fe200078e0017 */
[----:B--2---:R-:W-:-:S14]  /*02a0*/  DSETP.GT.AND P2, PT, R16, R20, PT ;  /* 0x000000141000722a */ /* 0x004fdc0003f44000 */
[----:B------:R-:W-:Y:S01]  /*02b0*/  @!P2 DSETP.NEU.AND P3, PT, R16, R20, PT ;  /* 0x000000141000a22a */ /* 0x000fe20003f6d000 */
[----:B------:R-:W-:-:S05]  /*02c0*/  @!P2 VIMNMX R4, PT, PT, R19, R23, !PT ;  /* 0x000000171304a248 */ /* 0x000fca0007fe0100 */
[----:B------:R-:W-:-:S08]  /*02d0*/  @!P2 SEL R0, R4, R19, !P3 ;  /* 0x000000130400a207 */ /* 0x000fd00005800000 */
.L_x_183:
[----:B------:R-:W-:Y:S05]  /*02e0*/  BSYNC.RECONVERGENT B0 ;  /* 0x0000000000007941 */ /* 0x000fea0003800200 */
.L_x_182:
[----:B------:R-:W-:Y:S01]  /*02f0*/  IMAD.MOV.U32 R4, RZ, RZ, R0 ;  /* 0x000000ffff047224 */ /* 0x000fe200078e0000 */
[----:B------:R-:W-:Y:S03]  /*0300*/  BSSY.RECONVERGENT B0, `(.L_x_184) ;  /* 0x0000012000007945 */ /* 0x000fe60003800200 */
[----:B------:R-:W-:Y:S01]  /*0310*/  IMAD.MOV.U32 R0, RZ, RZ, R4 ;  /* 0x000000ffff007224 */ /* 0x000fe200078e0004 */
[----:B------:R-:W-:Y:S06]  /*0320*/  @!P0 BRA `(.L_x_185) ;  /* 0x00000000003c8947 */ /* 0x000fec0003800000 */
[----:B------:R-:W-:-:S06]  /*0330*/  IMAD.WIDE R16, R5, 0x4, R2 ;  /* 0x0000000405107825 */ /* 0x000fcc00078e0202 */
[----:B------:R-:W2:Y:S02]  /*0340*/  LDG.E R16, desc[UR4][R16.64] ;  /* 0x0000000410107981 */ /* 0x000ea4000c1e1900 */
[----:B--2---:R-:W-:-:S13]  /*0350*/  ISETP.NE.AND P0, PT, R16, 0x1, PT ;  /* 0x000000011000780c */ /* 0x004fda0003f05270 */
[----:B------:R-:W-:Y:S05]  /*0360*/  @!P0 BRA `(.L_x_185) ;  /* 0x00000000002c8947 */ /* 0x000fea0003800000 */
[----:B------:R-:W-:-:S04]  /*0370*/  IMAD.WIDE R16, R5, 0x8, R8 ;  /* 0x0000000805107825 */ /* 0x000fc800078e0208 */
[----:B------:R-:W-:Y:S02]  /*0380*/  IMAD.WIDE R20, R4, 0x8, R8 ;  /* 0x0000000804147825 */ /* 0x000fe400078e0208 */
[----:B------:R-:W2:Y:S04]  /*0390*/  LDG.E.64 R16, desc[UR4][R16.64] ;  /* 0x0000000410107981 */ /* 0x000ea8000c1e1b00 */
[----:B------:R-:W2:Y:S01]  /*03a0*/  LDG.E.64 R20, desc[UR4][R20.64] ;  /* 0x0000000414147981 */ /* 0x000ea2000c1e1b00 */
[----:B------:R-:W-:Y:S01]  /*03b0*/  PLOP3.LUT P0, PT, PT, PT, PT, 0x80, 0x8 ;  /* 0x000000000008781c */ /* 0x000fe20003f0f070 */
[----:B------:R-:W-:Y:S01]  /*03c0*/  IMAD.MOV.U32 R0, RZ, RZ, R5 ;  /* 0x000000ffff007224 */ /* 0x000fe200078e0005 */
[----:B--2---:R-:W-:-:S14]  /*03d0*/  DSETP.GT.AND P2, PT, R16, R20, PT ;  /* 0x000000141000722a */ /* 0x004fdc0003f44000 */
[----:B------:R-:W-:-:S06]  /*03e0*/  @!P2 DSETP.NEU.AND P3, PT, R16, R20, PT ;  /* 0x000000141000a22a */ /* 0x000fcc0003f6d000 */
[----:B------:R-:W-:-:S13]  /*03f0*/  @!P2 PLOP3.LUT P0, PT, P3, PT, PT, 0x80, 0x8 ;  /* 0x000000000008a81c */ /* 0x000fda0001f0f070 */
[----:B------:R-:W-:-:S05]  /*0400*/  @!P0 VIMNMX R4, PT, PT, R5, R4, !PT ;  /* 0x0000000405048248 */ /* 0x000fca0007fe0100 */
[----:B------:R-:W-:-:S07]  /*0410*/  @!P2 IMAD.MOV.U32 R0, RZ, RZ, R4 ;  /* 0x000000ffff00a224 */ /* 0x000fce00078e0004 */
.L_x_185:
[----:B------:R-:W-:Y:S05]  /*0420*/  BSYNC.RECONVERGENT B0 ;  /* 0x0000000000007941 */ /* 0x000fea0003800200 */
.L_x_184:
[----:B------:R-:W2:Y:S01]  /*0430*/  LDG.E R21, desc[UR4][R12.64+0x8] ;  /* 0x000008040c157981 */ /* 0x000ea2000c1e1900 */
[----:B------:R-:W-:Y:S01]  /*0440*/  MOV R20, R0 ;  /* 0x0000000000147202 */ /* 0x000fe20000000f00 */
[----:B------:R-:W-:Y:S04]  /*0450*/  BSSY.RECONVERGENT B0, `(.L_x_186) ;  /* 0x0000013000007945 */ /* 0x000fe80003800200 */
[----:B------:R-:W-:Y:S01]  /*0460*/  IMAD.MOV.U32 R0, RZ, RZ, R20 ;  /* 0x000000ffff007224 */ /* 0x000fe200078e0014 */
[----:B--2---:R-:W-:-:S13]  /*0470*/  ISETP.NE.AND P0, PT, R21, -0x1, PT ;  /* 0xffffffff1500780c */ /* 0x004fda0003f05270 */
[----:B------:R-:W-:Y:S05]  /*0480*/  @!P0 BRA `(.L_x_187) ;  /* 0x00000000003c8947 */ /* 0x000fea0003800000 */
        /* <DEDUP_REMOVED lines=15> */
.L_x_187:
[----:B------:R-:W-:Y:S05]  /*0580*/  BSYNC.RECONVERGENT B0 ;  /* 0x0000000000007941 */ /* 0x000fea0003800200 */
.L_x_186:
[----:B------:R-:W2:Y:S01]  /*0590*/  LDG.E R21, desc[UR4][R12.64+0xc] ;  /* 0x00000c040c157981 */ /* 0x000ea2000c1e1900 */
[----:B------:R-:W-:Y:S01]  /*05a0*/  IMAD.MOV.U32 R20, RZ, RZ, R0 ;  /* 0x000000ffff147224 */ /* 0x000fe200078e0000 */
[----:B------:R-:W-:Y:S03]  /*05b0*/  BSSY.RECONVERGENT B0, `(.L_x_188) ;  /* 0x0000013000007945 */ /* 0x000fe60003800200 */
        /* <DEDUP_REMOVED lines=16> */
[----:B------:R-:W-:-:S04]  /*06c0*/  @!P0 VIMNMX R20, PT, PT, R21, R20, !PT ;  /* 0x0000001415148248 */ /* 0x000fc80007fe0100 */
[----:B------:R-:W-:-:S07]  /*06d0*/  @!P2 MOV R0, R20 ;  /* 0x000000140000a202 */ /* 0x000fce0000000f00 */
.L_x_189:
[----:B------:R-:W-:Y:S05]  /*06e0*/  BSYNC.RECONVERGENT B0 ;  /* 0x0000000000007941 */ /* 0x000fea0003800200 */
.L_x_188:
        /* <DEDUP_REMOVED lines=21> */
.L_x_191:
[----:B------:R-:W-:Y:S05]  /*0840*/  BSYNC.RECONVERGENT B0 ;  /* 0x0000000000007941 */ /* 0x000fea0003800200 */
.L_x_190:
[----:B------:R-:W0:Y:S01]  /*0850*/  LDC.64 R4, c[0x4][0x18] ;  /* 0x01000600ff047b82 */ /* 0x000e220000000a00 */
[----:B------:R-:W2:Y:S04]  /*0860*/  LDG.E R13, desc[UR4][R12.64+0x14] ;  /* 0x000014040c0d7981 */ /* 0x000ea8000c1e1900 */
[----:B0-----:R0:W5:Y:S01]  /*0870*/  LDG.E R24, desc[UR4][R4.64] ;  /* 0x0000000404187981 */ /* 0x001162000c1e1900 */
[----:B------:R-:W-:Y:S01]  /*0880*/  BSSY.RECONVERGENT B0, `(.L_x_192) ;  /* 0x0000013000007945 */ /* 0x000fe20003800200 */
[----:B------:R-:W-:Y:S01]  /*0890*/  IMAD.MOV.U32 R25, RZ, RZ, R0 ;  /* 0x000000ffff197224 */ /* 0x000fe200078e0000 */
[----:B--2---:R-:W-:-:S13]  /*08a0*/  ISETP.NE.AND P0, PT, R13, -0x1, PT ;  /* 0xffffffff0d00780c */ /* 0x004fda0003f05270 */
[----:B0-----:R-:W-:Y:S05]  /*08b0*/  @!P0 BRA `(.L_x_193) ;  /* 0x00000000003c8947 */ /* 0x001fea0003800000 */
        /* <DEDUP_REMOVED lines=15> */
.L_x_193:
[----:B------:R-:W-:Y:S05]  /*09b0*/  BSYNC.RECONVERGENT B0 ;  /* 0x0000000000007941 */ /* 0x000fea0003800200 */
.L_x_192:
[-C--:B-----5:R-:W-:Y:S01]  /*09c0*/  IABS R12, R24.reuse ;  /* 0x00000018000c7213 */ /* 0x0a0fe20000000000 */
[----:B------:R-:W0:Y:S03]  /*09d0*/  @!P1 LDC.64 R16, c[0x4][0xa0] ;  /* 0x01002800ff109b82 */ /* 0x000e260000000a00 */
[----:B------:R-:W1:Y:S08]  /*09e0*/  I2F.RP R0, R12 ;  /* 0x0000000c00007306 */ /* 0x000e700000209400 */
[----:B-1----:R-:W1:Y:S01]  /*09f0*/  MUFU.RCP R0, R0 ;  /* 0x0000000000007308 */ /* 0x002e620000001000 */
[----:B------:R-:W2:Y:S01]  /*0a00*/  @!P1 LDC.64 R2, c[0x4][0xa8] ;  /* 0x01002a00ff029b82 */ /* 0x000ea20000000a00 */
[----:B------:R-:W-:Y:S01]  /*0a10*/  IABS R22, R24 ;  /* 0x0000001800167213 */ /* 0x000fe20000000000 */
[----:B0-----:R-:W5:Y:S01]  /*0a20*/  @!P1 LDG.E.64 R16, desc[UR4][R16.64] ;  /* 0x0000000410109981 */ /* 0x001f62000c1e1b00 */
[----:B-1----:R-:W-:-:S04]  /*0a30*/  VIADD R20, R0, 0xffffffe ;  /* 0x0ffffffe00147836 */ /* 0x002fc80000000000 */
[----:B------:R0:W1:Y:S01]  /*0a40*/  F2I.FTZ.U32.TRUNC.NTZ R21, R20 ;  /* 0x0000001400157305 */ /* 0x000062000021f000 */
[----:B------:R-:W-:Y:S01]  /*0a50*/  IABS R0, R19 ;  /* 0x0000001300007213 */ /* 0x000fe20000000000 */
[----:B--2---:R-:W5:Y:S01]  /*0a60*/  @!P1 LDG.E.64 R2, desc[UR4][R2.64] ;  /* 0x0000000402029981 */ /* 0x004f62000c1e1b00 */
[----:B0-----:R-:W-:Y:S02]  /*0a70*/  IMAD.MOV.U32 R20, RZ, RZ, RZ ;  /* 0x000000ffff147224 */ /* 0x001fe400078e00ff */
[----:B-1----:R-:W-:-:S04]  /*0a80*/  IMAD.MOV R13, RZ, RZ, -R21 ;  /* 0x000000ffff0d7224 */ /* 0x002fc800078e0a15 */
[----:B------:R-:W-:-:S04]  /*0a90*/  IMAD R13, R13, R12, RZ ;  /* 0x0000000c0d0d7224 */ /* 0x000fc800078e02ff */
[----:B------:R-:W-:Y:S01]  /*0aa0*/  IMAD.HI.U32 R21, R21, R13, R20 ;  /* 0x0000000d15157227 */ /* 0x000fe200078e0014 */
[----:B------:R-:W-:-:S03]  /*0ab0*/  IABS R13, R25 ;  /* 0x00000019000d7213 */ /* 0x000fc60000000000 */
[----:B------:R-:W-:Y:S02]  /*0ac0*/  IMAD.MOV R20, RZ, RZ, -R22 ;  /* 0x000000ffff147224 */ /* 0x000fe400078e0a16 */
[C---:B------:R-:W-:Y:S01]  /*0ad0*/  IMAD.HI.U32 R26, R21.reuse, R13, RZ ;  /* 0x0000000d151a7227 */ /* 0x040fe200078e00ff */
[----:B------:R-:W0:Y:S03]  /*0ae0*/  @P1 LDC.64 R22, c[0x4][0x80] ;  /* 0x01002000ff161b82 */ /* 0x000e260000000a00 */
[----:B------:R-:W-:-:S04]  /*0af0*/  IMAD.HI.U32 R27, R21, R0, RZ ;  /* 0x00000000151b7227 */ /* 0x000fc800078e00ff */
[-C--:B------:R-:W-:Y:S02]  /*0b00*/  IMAD R13, R26, R20.reuse, R13 ;  /* 0x000000141a0d7224 */ /* 0x080fe400078e020d */
[----:B------:R-:W-:-:S03]  /*0b10*/  IMAD R21, R27, R20, R0 ;  /* 0x000000141b157224 */ /* 0x000fc600078e0200 */
[C---:B------:R-:W-:Y:S02]  /*0b20*/  ISETP.GT.U32.AND P4, PT, R12.reuse, R13, PT ;  /* 0x0000000d0c00720c */ /* 0x040fe40003f84070 */
[----:B------:R-:W-:-:S11]  /*0b30*/  ISETP.GT.U32.AND P0, PT, R12, R21, PT ;  /* 0x000000150c00720c */ /* 0x000fd60003f04070 */
[--C-:B------:R-:W-:Y:S02]  /*0b40*/  @!P4 IMAD.IADD R13, R13, 0x1, -R12.reuse ;  /* 0x000000010d0dc824 */ /* 0x100fe400078e0a0c */
[----:B------:R-:W-:-:S03]  /*0b50*/  @!P0 IMAD.IADD R21, R21, 0x1, -R12 ;  /* 0x0000000115158824 */ /* 0x000fc600078e0a0c */
[-C--:B------:R-:W-:Y:S02]  /*0b60*/  ISETP.GE.U32.AND P3, PT, R13, R12.reuse, PT ;  /* 0x0000000c0d00720c */ /* 0x080fe40003f66070 */
[----:B------:R-:W-:Y:S02]  /*0b70*/  ISETP.GE.U32.AND P2, PT, R21, R12, PT ;  /* 0x0000000c1500720c */ /* 0x000fe40003f46070 */
[----:B------:R-:W1:Y:S02]  /*0b80*/  LDC.64 R12, c[0x4][0xb8] ;  /* 0x01002e00ff0c7b82 */ /* 0x000e640000000a00 */
[----:B-1----:R-:W2:Y:S04]  /*0b90*/  LDG.E R28, desc[UR4][R12.64+0x4] ;  /* 0x000004040c1c7981 */ /* 0x002ea8000c1e1900 */
[----:B------:R-:W3:Y:S02]  /*0ba0*/  LDG.E R29, desc[UR4][R12.64] ;  /* 0x000000040c1d7981 */ /* 0x000ee4000c1e1900 */
[----:B------:R-:W1:Y:S01]  /*0bb0*/  @P1 LDC.64 R20, c[0x4][0x88] ;  /* 0x01002200ff141b82 */ /* 0x000e620000000a00 */
[----:B------:R-:W-:Y:S01]  /*0bc0*/  @!P4 IADD3 R26, PT, PT, R26, 0x1, RZ ;  /* 0x000000011a1ac810 */ /* 0x000fe20007ffe0ff */
[----:B------:R-:W-:-:S04]  /*0bd0*/  @!P0 VIADD R27, R27, 0x1 ;  /* 0x000000011b1b8836 */ /* 0x000fc80000000000 */
[----:B------:R-:W-:Y:S01]  /*0be0*/  @P3 VIADD R26, R26, 0x1 ;  /* 0x000000011a1a3836 */ /* 0x000fe20000000000 */
[----:B------:R-:W-:Y:S01]  /*0bf0*/  ISETP.NE.AND P0, PT, R24, RZ, PT ;  /* 0x000000ff1800720c */ /* 0x000fe20003f05270 */
[----:B------:R-:W-:Y:S01]  /*0c00*/  @P2 VIADD R27, R27, 0x1 ;  /* 0x000000011b1b2836 */ /* 0x000fe20000000000 */
[----:B------:R-:W-:Y:S01]  /*0c10*/  BSSY.RECONVERGENT B0, `(.L_x_194) ;  /* 0x0000033000007945 */ /* 0x000fe20003800200 */
[----:B0-----:R0:W5:Y:S02]  /*0c20*/  @P1 LDG.E.64 R16, desc[UR4][R22.64] ;  /* 0x0000000416101981 */ /* 0x001164000c1e1b00 */
[----:B0-----:R-:W-:Y:S02]  /*0c30*/  LOP3.LUT R22, R19, R24, RZ, 0x3c, !PT ;  /* 0x0000001813167212 */ /* 0x001fe400078e3cff */
[----:B-1----:R0:W5:Y:S02]  /*0c40*/  @P1 LDG.E.64 R2, desc[UR4][R20.64] ;  /* 0x0000000414021981 */ /* 0x002164000c1e1b00 */
[----:B------:R-:W-:-:S02]  /*0c50*/  ISETP.GE.AND P4, PT, R22, RZ, PT ;  /* 0x000000ff1600720c */ /* 0x000fc40003f86270 */
[----:B0-----:R-:W-:-:S04]  /*0c60*/  LOP3.LUT R20, R25, R24, RZ, 0x3c, !PT ;  /* 0x0000001819147212 */ /* 0x001fc800078e3cff */
[----:B------:R-:W-:Y:S02]  /*0c70*/  ISETP.GE.AND P1, PT, R20, RZ, PT ;  /* 0x000000ff1400720c */ /* 0x000fe40003f26270 */
[----:B------:R-:W-:-:S05]  /*0c80*/  LOP3.LUT R21, RZ, R24, RZ, 0x33, !PT ;  /* 0x00000018ff157212 */ /* 0x000fca00078e33ff */
[----:B------:R-:W-:-:S06]  /*0c90*/  @!P4 IMAD.MOV R27, RZ, RZ, -R27 ;  /* 0x000000ffff1bc224 */ /* 0x000fcc00078e0a1b */
[----:B------:R-:W-:Y:S01]  /*0ca0*/  @!P1 IMAD.MOV R26, RZ, RZ, -R26 ;  /* 0x000000ffff1a9224 */ /* 0x000fe200078e0a1a */
[----:B------:R-:W-:-:S04]  /*0cb0*/  SEL R27, R21, R27, !P0 ;  /* 0x0000001b151b7207 */ /* 0x000fc80004000000 */
[----:B------:R-:W-:-:S05]  /*0cc0*/  SEL R20, R21, R26, !P0 ;  /* 0x0000001a15147207 */ /* 0x000fca0004000000 */
[----:B------:R-:W-:-:S04]  /*0cd0*/  IMAD.MOV R21, RZ, RZ, -R20 ;  /* 0x000000ffff157224 */ /* 0x000fc800078e0a14 */
[C---:B------:R-:W-:Y:S02]  /*0ce0*/  IMAD R21, R24.reuse, R21, R25 ;  /* 0x0000001518157224 */ /* 0x040fe400078e0219 */
[----:B------:R-:W-:Y:S02]  /*0cf0*/  IMAD R24, R24, R27, -R19 ;  /* 0x0000001b18187224 */ /* 0x000fe400078e0a13 */
[----:B------:R-:W-:-:S03]  /*0d00*/  IMAD.IADD R20, R20, 0x1, -R27 ;  /* 0x0000000114147824 */ /* 0x000fc600078e0a1b */
[----:B------:R-:W-:Y:S01]  /*0d10*/  IADD3 R21, PT, PT, R21, R24, RZ ;  /* 0x0000001815157210 */ /* 0x000fe20007ffe0ff */
[----:B------:R-:W-:-:S03]  /*0d20*/  IMAD.MOV.U32 R27, RZ, RZ, 0x1 ;  /* 0x00000001ff1b7424 */ /* 0x000fc600078e00ff */
[----:B--2---:R-:W-:Y:S02]  /*0d30*/  ISETP.NE.AND P0, PT, R28, R21, PT ;  /* 0x000000151c00720c */ /* 0x004fe40003f05270 */
[----:B---3--:R-:W-:-:S13]  /*0d40*/  ISETP.EQ.AND P1, PT, R29, R20, PT ;  /* 0x000000141d00720c */ /* 0x008fda0003f22270 */
[----:B------:R-:W-:Y:S05]  /*0d50*/  @!P0 BRA P1, `(.L_x_195) ;  /* 0x0000000000788947 */ /* 0x000fea0000800000 */
[----:B------:R-:W2:Y:S04]  /*0d60*/  LDG.E R23, desc[UR4][R12.64+0x8] ;  /* 0x000008040c177981 */ /* 0x000ea8000c1e1900 */
[----:B------:R-:W3:Y:S01]  /*0d70*/  LDG.E R22, desc[UR4][R12.64+0xc] ;  /* 0x00000c040c167981 */ /* 0x000ee2000c1e1900 */
[----:B------:R-:W-:Y:S01]  /*0d80*/  IMAD.MOV.U32 R27, RZ, RZ, 0x2 ;  /* 0x00000002ff1b7424 */ /* 0x000fe200078e00ff */
[----:B--2---:R-:W-:Y:S02]  /*0d90*/  ISETP.EQ.AND P1, PT, R23, R20, PT ;  /* 0x000000141700720c */ /* 0x004fe40003f22270 */
[----:B---3--:R-:W-:-:S13]  /*0da0*/  ISETP.NE.AND P0, PT, R22, R21, PT ;  /* 0x000000151600720c */ /* 0x008fda0003f05270 */
        /* <DEDUP_REMOVED lines=15> */
[----:B--2---:R-:W-:-:S04]  /*0ea0*/  ISETP.NE.AND P0, PT, R22, R21, PT ;  /* 0x000000151600720c */ /* 0x004fc80003f05270 */
[----:B---3--:R-:W-:-:S13]  /*0eb0*/  ISETP.EQ.AND P0, PT, R23, R20, !P0 ;  /* 0x000000141700720c */ /* 0x008fda0004702270 */
[----:B------:R-:W2:Y:S04]  /*0ec0*/  @!P0 LDG.E R22, desc[UR4][R12.64+0x2c] ;  /* 0x00002c040c168981 */ /* 0x000ea8000c1e1900 */
[----:B------:R-:W3:Y:S01]  /*0ed0*/  @!P0 LDG.E R23, desc[UR4][R12.64+0x28] ;  /* 0x000028040c178981 */ /* 0x000ee2000c1e1900 */
[----:B------:R-:W-:Y:S01]  /*0ee0*/  @!P0 MOV R24, 0xffffffff ;  /* 0xffffffff00188802 */ /* 0x000fe20000000f00 */
[----:B------:R-:W-:Y:S01]  /*0ef0*/  IMAD.MOV.U32 R27, RZ, RZ, 0x5 ;  /* 0x00000005ff1b7424 */ /* 0x000fe200078e00ff */
[----:B--2---:R-:W-:Y:S02]  /*0f00*/  @!P0 ISETP.NE.AND P2, PT, R22, R21, PT ;  /* 0x000000151600820c */ /* 0x004fe40003f45270 */
[----:B---3--:R-:W-:Y:S02]  /*0f10*/  @!P0 ISETP.NE.AND P1, PT, R23, R20, PT ;  /* 0x000000141700820c */ /* 0x008fe40003f25270 */
[----:B------:R-:W-:-:S04]  /*0f20*/  @!P0 SEL R20, R24, 0x6, P2 ;  /* 0x0000000618148807 */ /* 0x000fc80001000000 */
[----:B------:R-:W-:-:S07]  /*0f30*/  @!P0 SEL R27, R20, 0xffffffff, !P1 ;  /* 0xffffffff141b8807 */ /* 0x000fce0004800000 */
.L_x_195:
[----:B------:R-:W-:Y:S05]  /*0f40*/  BSYNC.RECONVERGENT B0 ;  /* 0x0000000000007941 */ /* 0x000fea0003800200 */
.L_x_194:
[----:B-----5:R-:W-:-:S05]  /*0f50*/  IMAD.WIDE R24, R19, 0x4, R16 ;  /* 0x0000000413187825 */ /* 0x020fca00078e0210 */
[----:B------:R0:W-:Y:S04]  /*0f60*/  STG.E desc[UR4][R24.64], R27 ;  /* 0x0000001b18007986 */ /* 0x0001e8000c101904 */
[----:B------:R-:W2:Y:S02]  /*0f70*/  LDG.E.64 R16, desc[UR4][R14.64] ;  /* 0x000000040e107981 */ /* 0x000ea4000c1e1b00 */
[----:B--2---:R-:W-:-:S05]  /*0f80*/  IMAD.WIDE R16, R18, 0x4, R16 ;  /* 0x0000000412107825 */ /* 0x004fca00078e0210 */
[----:B------:R-:W2:Y:S01]  /*0f90*/  LDG.E R23, desc[UR4][R16.64] ;  /* 0x0000000410177981 */ /* 0x000ea2000c1e1900 */
[----:B------:R-:W-:Y:S01]  /*0fa0*/  BSSY.RECONVERGENT B0, `(.L_x_196) ;  /* 0x0000079000007945 */ /* 0x000fe20003800200 */
[----:B------:R-:W-:Y:S01]  /*0fb0*/  IMAD.MOV.U32 R21, RZ, RZ, R19 ;  /* 0x000000ffff157224 */ /* 0x000fe200078e0013 */
[----:B--2---:R-:W-:-:S13]  /*0fc0*/  ISETP.NE.AND P0, PT, R23, -0x1, PT ;  /* 0xffffffff1700780c */ /* 0x004fda0003f05270 */
[----:B0-----:R-:W-:Y:S05]  /*0fd0*/  @!P0 BRA `(.L_x_197) ;  /* 0x0000000400d48947 */ /* 0x001fea0003800000 */
[----:B------:R-:W2:Y:S04]  /*0fe0*/  LDG.E.64 R10, desc[UR4][R10.64] ;  /* 0x000000040a0a7981 */ /* 0x000ea8000c1e1b00 */
[----:B------:R-:W3:Y:S01]  /*0ff0*/  LDG.E R15, desc[UR4][R16.64+0x4] ;  /* 0x00000404100f7981 */ /* 0x000ee2000c1e1900 */
[----:B--2---:R-:W-:-:S06]  /*1000*/  IMAD.WIDE R24, R23, 0x4, R10 ;  /* 0x0000000417187825 */ /* 0x004fcc00078e020a */
[----:B------:R-:W2:Y:S01]  /*1010*/  LDG.E R24, desc[UR4][R24.64] ;  /* 0x0000000418187981 */ /* 0x000ea2000c1e1900 */
[----:B------:R-:W-:Y:S01]  /*1020*/  BSSY.RECONVERGENT B1, `(.L_x_198) ;  /* 0x000000c000017945 */ /* 0x000fe20003800200 */
[----:B---3--:R-:W-:Y:S02]  /*1030*/  ISETP.NE.AND P2, PT, R15, -0x1, PT ;  /* 0xffffffff0f00780c */ /* 0x008fe40003f45270 */
[----:B--2---:R-:W-:-:S13]  /*1040*/  ISETP.NE.AND P0, PT, R24, 0x1, PT ;  /* 0x000000011800780c */ /* 0x004fda0003f05270 */
[----:B------:R-:W-:Y:S05]  /*1050*/  @!P0 BRA `(.L_x_199) ;  /* 0x0000000000208947 */ /* 0x000fea0003800000 */
[----:B------:R-:W-:Y:S01]  /*1060*/  IMAD.WIDE R24, R23, 0x8, R8 ;  /* 0x0000000817187825 */ /* 0x000fe200078e0208 */
[----:B------:R-:W2:Y:S05]  /*1070*/  LDG.E.64 R6, desc[UR4][R6.64] ;  /* 0x0000000406067981 */ /* 0x000eaa000c1e1b00 */
[----:B------:R-:W2:Y:S01]  /*1080*/  LDG.E.64 R24, desc[UR4][R24.64] ;  /* 0x0000000418187981 */ /* 0x000ea2000c1e1b00 */
[----:B------:R-:W-:Y:S01]  /*1090*/  IMAD.MOV.U32 R21, RZ, RZ, R23 ;  /* 0x000000ffff157224 */ /* 0x000fe200078e0017 */
[----:B--2---:R-:W-:-:S14]  /*10a0*/  DSETP.GEU.AND P0, PT, R24, R6, PT ;  /* 0x000000061800722a */ /* 0x004fdc0003f0e000 */
[----:B------:R-:W-:Y:S01]  /*10b0*/  @P0 DSETP.NEU.AND P1, PT, R24, R6, PT ;  /* 0x000000061800022a */ /* 0x000fe20003f2d000 */
[----:B------:R-:W-:-:S05]  /*10c0*/  @P0 VIMNMX R14, PT, PT, R19, R23, PT ;  /* 0x00000017130e0248 */ /* 0x000fca0003fe0100 */
[----:B------:R-:W-:-:S08]  /*10d0*/  @P0 SEL R21, R14, R19, !P1 ;  /* 0x000000130e150207 */ /* 0x000fd00004800000 */
.L_x_199:
[----:B------:R-:W-:Y:S05]  /*10e0*/  BSYNC.RECONVERGENT B1 ;  /* 0x0000000000017941 */ /* 0x000fea0003800200 */
.L_x_198:
[----:B------:R-:W-:Y:S05]  /*10f0*/  @!P2 BRA `(.L_x_197) ;  /* 0x00000004008ca947 */ /* 0x000fea0003800000 */
[----:B------:R-:W-:Y:S01]  /*1100*/  IMAD.WIDE R22, R15, 0x4, R10 ;  /* 0x000000040f167825 */ /* 0x000fe200078e020a */
[----:B------:R-:W2:Y:S05]  /*1110*/  LDG.E R7, desc[UR4][R16.64+0x8] ;  /* 0x0000080410077981 */ /* 0x000eaa000c1e1900 */
[----:B------:R-:W3:Y:S01]  /*1120*/  LDG.E R22, desc[UR4][R22.64] ;  /* 0x0000000416167981 */ /* 0x000ee2000c1e1900 */
[----:B------:R-:W-:Y:S01]  /*1130*/  BSSY.RECONVERGENT B1, `(.L_x_200) ;  /* 0x000000e000017945 */ /* 0x000fe20003800200 */
[----:B------:R-:W-:Y:S01]  /*1140*/  IMAD.MOV.U32 R6, RZ, RZ, R21 ;  /* 0x000000ffff067224 */ /* 0x000fe200078e0015 */
[----:B---3--:R-:W-:Y:S02]  /*1150*/  ISETP.NE.AND P0, PT, R22, 0x1, PT ;  /* 0x000000011600780c */ /* 0x008fe40003f05270 */
[----:B--2---:R-:W-:-:S11]  /*1160*/  ISETP.NE.AND P2, PT, R7, -0x1, PT ;  /* 0xffffffff0700780c */ /* 0x004fd60003f45270 */
[----:B------:R-:W-:Y:S05]  /*1170*/  @!P0 BRA `(.L_x_201) ;  /* 0x0000000000248947 */ /* 0x000fea0003800000 */
[----:B------:R-:W-:-:S04]  /*1180*/  IMAD.WIDE R22, R15, 0x8, R8 ;  /* 0x000000080f167825 */ /* 0x000fc800078e0208 */
[----:B------:R-:W-:Y:S02]  /*1190*/  IMAD.WIDE R24, R21, 0x8, R8 ;  /* 0x0000000815187825 */ /* 0x000fe400078e0208 */
[----:B------:R-:W2:Y:S04]  /*11a0*/  LDG.E.64 R22, desc[UR4][R22.64] ;  /* 0x0000000416167981 */ /* 0x000ea8000c1e1b00 */
[----:B------:R-:W2:Y:S01]  /*11b0*/  LDG.E.64 R24, desc[UR4][R24.64] ;  /* 0x0000000418187981 */ /* 0x000ea2000c1e1b00 */
[----:B------:R-:W-:Y:S01]  /*11c0*/  IMAD.MOV.U32 R6, RZ, RZ, R15 ;  /* 0x000000ffff067224 */ /* 0x000fe200078e000f */
[----:B--2---:R-:W-:-:S14]  /*11d0*/  DSETP.GEU.AND P0, PT, R22, R24, PT ;  /* 0x000000181600722a */ /* 0x004fdc0003f0e000 */
[----:B------:R-:W-:Y:S01]  /*11e0*/  @P0 DSETP.NEU.AND P1, PT, R22, R24, PT ;  /* 0x000000181600022a */ /* 0x000fe20003f2d000 */
[----:B------:R-:W-:-:S05]  /*11f0*/  @P0 VIMNMX R14, PT, PT, R21, R15, PT ;  /* 0x0000000f150e0248 */ /* 0x000fca0003fe0100 */
[----:B------:R-:W-:-:S08]  /*1200*/  @P0 SEL R6, R14, R21, !P1 ;  /* 0x000000150e060207 */ /* 0x000fd00004800000 */
.L_x_201:
[----:B------:R-:W-:Y:S05]  /*1210*/  BSYNC.RECONVERGENT B1 ;  /* 0x0000000000017941 */ /* 0x000fea0003800200 */
.L_x_200:
[----:B------:R-:W-:Y:S01]  /*1220*/  MOV R21, R6 ;  /* 0x0000000600157202 */ /* 0x000fe20000000f00 */
[----:B------:R-:W-:Y:S06]  /*1230*/  @!P2 BRA `(.L_x_197) ;  /* 0x00000004003ca947 */ /* 0x000fec0003800000 */
[----:B------:R-:W-:Y:S01]  /*1240*/  IMAD.WIDE R22, R7, 0x4, R10 ;  /* 0x0000000407167825 */ /* 0x000fe200078e020a */
[----:B------:R-:W2:Y:S05]  /*1250*/  LDG.E R15, desc[UR4][R16.64+0xc] ;  /* 0x00000c04100f7981 */ /* 0x000eaa000c1e1900 */
[----:B------:R-:W3:Y:S01]  /*1260*/  LDG.E R22, desc[UR4][R22.64] ;  /* 0x0000000416167981 */ /* 0x000ee2000c1e1900 */
[----:B------:R-:W-:Y:S01]  /*1270*/  BSSY.RECONVERGENT B1, `(.L_x_202) ;  /* 0x000000f000017945 */ /* 0x000fe20003800200 */
[----:B---3--:R-:W-:Y:S02]  /*1280*/  ISETP.NE.AND P0, PT, R22, 0x1, PT ;  /* 0x000000011600780c */ /* 0x008fe40003f05270 */
[----:B--2---:R-:W-:-:S11]  /*1290*/  ISETP.NE.AND P3, PT, R15, -0x1, PT ;  /* 0xffffffff0f00780c */ /* 0x004fd60003f65270 */
[----:B------:R-:W-:Y:S05]  /*12a0*/  @!P0 BRA `(.L_x_203) ;  /* 0x00000000002c8947 */ /* 0x000fea0003800000 */
[----:B------:R-:W-:-:S04]  /*12b0*/  IMAD.WIDE R22, R7, 0x8, R8 ;  /* 0x0000000807167825 */ /* 0x000fc800078e0208 */
[----:B------:R-:W-:Y:S02]  /*12c0*/  IMAD.WIDE R24, R6, 0x8, R8 ;  /* 0x0000000806187825 */ /* 0x000fe400078e0208 */
[----:B------:R-:W2:Y:S04]  /*12d0*/  LDG.E.64 R22, desc[UR4][R22.64] ;  /* 0x0000000416167981 */ /* 0x000ea8000c1e1b00 */
[----:B------:R-:W2:Y:S01]  /*12e0*/  LDG.E.64 R24, desc[UR4][R24.64] ;  /* 0x0000000418187981 */ /* 0x000ea2000c1e1b00 */
[----:B------:R-:W-:Y:S01]  /*12f0*/  PLOP3.LUT P0, PT, PT, PT, PT, 0x80, 0x8 ;  /* 0x000000000008781c */ /* 0x000fe20003f0f070 */
[----:B------:R-:W-:Y:S01]  /*1300*/  IMAD.MOV.U32 R21, RZ, RZ, R7 ;  /* 0x000000ffff157224 */ /* 0x000fe200078e0007 */
[----:B--2---:R-:W-:-:S14]  /*1310*/  DSETP.GEU.AND P1, PT, R22, R24, PT ;  /* 0x000000181600722a */ /* 0x004fdc0003f2e000 */
[----:B------:R-:W-:-:S06]  /*1320*/  @P1 DSETP.NEU.AND P2, PT, R22, R24, PT ;  /* 0x000000181600122a */ /* 0x000fcc0003f4d000 */
[----:B------:R-:W-:-:S13]  /*1330*/  @P1 PLOP3.LUT P0, PT, P2, PT, PT, 0x80, 0x8 ;  /* 0x000000000008181c */ /* 0x000fda000170f070 */
[----:B------:R-:W-:-:S05]  /*1340*/  @!P0 VIMNMX R6, PT, PT, R7, R6, PT ;  /* 0x0000000607068248 */ /* 0x000fca0003fe0100 */
[----:B------:R-:W-:-:S07]  /*1350*/  @P1 IMAD.MOV.U32 R21, RZ, RZ, R6 ;  /* 0x000000ffff151224 */ /* 0x000fce00078e0006 */
.L_x_203:
[----:B------:R-:W-:Y:S05]  /*1360*/  BSYNC.RECONVERGENT B1 ;  /* 0x0000000000017941 */ /* 0x000fea0003800200 */
.L_x_202:
        /* <DEDUP_REMOVED lines=18> */
.L_x_205:
[----:B------:R-:W-:Y:S05]  /*1490*/  BSYNC.RECONVERGENT B1 ;  /* 0x0000000000017941 */ /* 0x000fea0003800200 */
.L_x_204:
[----:B------:R-:W-:-:S05]  /*14a0*/  IMAD.MOV.U32 R18, RZ, RZ, R6 ;  /* 0x000000ffff127224 */ /* 0x000fca00078e0006 */
[----:B------:R-:W-:Y:S01]  /*14b0*/  MOV R21, R18 ;  /* 0x0000001200157202 */ /* 0x000fe20000000f00 */
[----:B------:R-:W-:Y:S06]  /*14c0*/  @!P2 BRA `(.L_x_197) ;  /* 0x000000000098a947 */ /* 0x000fec0003800000 */
        /* <DEDUP_REMOVED lines=19> */
.L_x_207:
[----:B------:R-:W-:Y:S05]  /*1600*/  BSYNC.RECONVERGENT B1 ;  /* 0x0000000000017941 */ /* 0x000fea0003800200 */
.L_x_206:
[----:B------:R-:W-:-:S04]  /*1610*/  IMAD.MOV.U32 R14, RZ, RZ, R6 ;  /* 0x000000ffff0e7224 */ /* 0x000fc800078e0006 */
        /* <DEDUP_REMOVED lines=10> */
[----:B------:R-:W-:Y:S02]  /*16c0*/  PLOP3.LUT P0, PT, PT, PT, PT, 0x80, 0x8 ;  /* 0x000000000008781c */ /* 0x000fe40003f0f070 */
[----:B------:R-:W-:Y:S01]  /*16d0*/  MOV R21, R17 ;  /* 0x0000001100157202 */ /* 0x000fe20000000f00 */
[----:B--2---:R-:W-:-:S14]  /*16e0*/  DSETP.GEU.AND P1, PT, R6, R8, PT ;  /* 0x000000080600722a */ /* 0x004fdc0003f2e000 */
[----:B------:R-:W-:-:S06]  /*16f0*/  @P1 DSETP.NEU.AND P2, PT, R6, R8, PT ;  /* 0x000000080600122a */ /* 0x000fcc0003f4d000 */
[----:B------:R-:W-:-:S13]  /*1700*/  @P1 PLOP3.LUT P0, PT, P2, PT, PT, 0x80, 0x8 ;  /* 0x000000000008181c */ /* 0x000fda000170f070 */
[----:B------:R-:W-:-:S05]  /*1710*/  @!P0 VIMNMX R14, PT, PT, R17, R14, PT ;  /* 0x0000000e110e8248 */ /* 0x000fca0003fe0100 */
[----:B------:R-:W-:-:S07]  /*1720*/  @P1 IMAD.MOV.U32 R21, RZ, RZ, R14 ;  /* 0x000000ffff151224 */ /* 0x000fce00078e000e */
.L_x_197:
[----:B------:R-:W-:Y:S05]  /*1730*/  BSYNC.RECONVERGENT B0 ;  /* 0x0000000000007941 */ /* 0x000fea0003800200 */
.L_x_196:
[----:B------:R-:W2:Y:S04]  /*1740*/  LDG.E R4, desc[UR4][R4.64] ;  /* 0x0000000404047981 */ /* 0x000ea8000c1e1900 */
[----:B------:R-:W3:Y:S04]  /*1750*/  LDG.E R6, desc[UR4][R12.64] ;  /* 0x000000040c067981 */ /* 0x000ee8000c1e1900 */
[----:B------:R-:W4:Y:S01]  /*1760*/  LDG.E R7, desc[UR4][R12.64+0x4] ;  /* 0x000004040c077981 */ /* 0x000f22000c1e1900 */
[----:B------:R-:W-:Y:S01]  /*1770*/  IABS R14, R21 ;  /* 0x00000015000e7213 */ /* 0x000fe20000000000 */
[----:B------:R-:W-:Y:S01]  /*1780*/  BSSY.RECONVERGENT B0, `(.L_x_208) ;  /* 0x000004c000007945 */ /* 0x000fe20003800200 */
[----:B--2---:R-:W-:-:S04]  /*1790*/  IABS R10, R4 ;  /* 0x00000004000a7213 */ /* 0x004fc80000000000 */
[----:B------:R-:W0:Y:S08]  /*17a0*/  I2F.RP R11, R10 ;  /* 0x0000000a000b7306 */ /* 0x000e300000209400 */
[----:B0-----:R-:W0:Y:S02]  /*17b0*/  MUFU.RCP R11, R11 ;  /* 0x0000000b000b7308 */ /* 0x001e240000001000 */
[----:B0-----:R-:W-:-:S06]  /*17c0*/  VIADD R8, R11, 0xffffffe ;  /* 0x0ffffffe0b087836 */ /* 0x001fcc0000000000 */
[----:B------:R0:W1:Y:S02]  /*17d0*/  F2I.FTZ.U32.TRUNC.NTZ R9, R8 ;  /* 0x0000000800097305 */ /* 0x000064000021f000 */
[----:B0-----:R-:W-:Y:S02]  /*17e0*/  IMAD.MOV.U32 R8, RZ, RZ, RZ ;  /* 0x000000ffff087224 */ /* 0x001fe400078e00ff */
[----:B-1----:R-:W-:-:S04]  /*17f0*/  IMAD.MOV R15, RZ, RZ, -R9 ;  /* 0x000000ffff0f7224 */ /* 0x002fc800078e0a09 */
[----:B------:R-:W-:Y:S01]  /*1800*/  IMAD R5, R15, R10, RZ ;  /* 0x0000000a0f057224 */ /* 0x000fe200078e02ff */
[----:B------:R-:W-:-:S03]  /*1810*/  IABS R15, R4 ;  /* 0x00000004000f7213 */ /* 0x000fc60000000000 */
[----:B------:R-:W-:-:S04]  /*1820*/  IMAD.HI.U32 R9, R9, R5, R8 ;  /* 0x0000000509097227 */ /* 0x000fc800078e0008 */
[----:B------:R-:W-:Y:S02]  /*1830*/  IMAD.MOV R15, RZ, RZ, -R15 ;  /* 0x000000ffff0f7224 */ /* 0x000fe400078e0a0f */
[----:B------:R-:W-:-:S04]  /*1840*/  IMAD.HI.U32 R5, R9, R14, RZ ;  /* 0x0000000e09057227 */ /* 0x000fc800078e00ff */
[----:B------:R-:W-:-:S04]  /*1850*/  IMAD.HI.U32 R11, R9, R0, RZ ;  /* 0x00000000090b7227 */ /* 0x000fc800078e00ff */
[-C--:B------:R-:W-:Y:S02]  /*1860*/  IMAD R9, R5, R15.reuse, R14 ;  /* 0x0000000f05097224 */ /* 0x080fe400078e020e */
[----:B------:R-:W-:Y:S01]  /*1870*/  IMAD R15, R11, R15, R0 ;  /* 0x0000000f0b0f7224 */ /* 0x000fe200078e0200 */
[-C--:B------:R-:W-:Y:S02]  /*1880*/  LOP3.LUT R0, R21, R4.reuse, RZ, 0x3c, !PT ;  /* 0x0000000415007212 */ /* 0x080fe400078e3cff */
[C---:B------:R-:W-:Y:S02]  /*1890*/  ISETP.GT.U32.AND P0, PT, R10.reuse, R9, PT ;  /* 0x000000090a00720c */ /* 0x040fe40003f04070 */
[----:B------:R-:W-:Y:S02]  /*18a0*/  ISETP.GT.U32.AND P2, PT, R10, R15, PT ;  /* 0x0000000f0a00720c */ /* 0x000fe40003f44070 */
[----:B------:R-:W-:Y:S02]  /*18b0*/  ISETP.GE.AND P1, PT, R0, RZ, PT ;  /* 0x000000ff0000720c */ /* 0x000fe40003f26270 */
[----:B------:R-:W-:-:S07]  /*18c0*/  LOP3.LUT R0, R19, R4, RZ, 0x3c, !PT ;  /* 0x0000000413007212 */ /* 0x000fce00078e3cff */
[-C--:B------:R-:W-:Y:S01]  /*18d0*/  @!P0 IADD3 R9, PT, PT, R9, -R10.reuse, RZ ;  /* 0x8000000a09098210 */ /* 0x080fe20007ffe0ff */
[----:B------:R-:W-:Y:S01]  /*18e0*/  @!P0 VIADD R5, R5, 0x1 ;  /* 0x0000000105058836 */ /* 0x000fe20000000000 */
[----:B------:R-:W-:Y:S01]  /*18f0*/  ISETP.GE.AND P0, PT, R0, RZ, PT ;  /* 0x000000ff0000720c */ /* 0x000fe20003f06270 */
[----:B------:R-:W-:Y:S01]  /*1900*/  @!P2 IMAD.IADD R15, R15, 0x1, -R10 ;  /* 0x000000010f0fa824 */ /* 0x000fe200078e0a0a */
[-C--:B------:R-:W-:Y:S01]  /*1910*/  ISETP.GE.U32.AND P3, PT, R9, R10.reuse, PT ;  /* 0x0000000a0900720c */ /* 0x080fe20003f66070 */
[----:B------:R-:W-:Y:S01]  /*1920*/  @!P2 VIADD R11, R11, 0x1 ;  /* 0x000000010b0ba836 */ /* 0x000fe20000000000 */
[----:B------:R-:W-:Y:S02]  /*1930*/  ISETP.NE.AND P2, PT, R4, RZ, PT ;  /* 0x000000ff0400720c */ /* 0x000fe40003f45270 */
[----:B------:R-:W-:Y:S02]  /*1940*/  ISETP.GE.U32.AND P4, PT, R15, R10, PT ;  /* 0x0000000a0f00720c */ /* 0x000fe40003f86070 */
[----:B------:R-:W-:-:S07]  /*1950*/  LOP3.LUT R0, RZ, R4, RZ, 0x33, !PT ;  /* 0x00000004ff007212 */ /* 0x000fce00078e33ff */
[----:B------:R-:W-:-:S04]  /*1960*/  @P3 VIADD R5, R5, 0x1 ;  /* 0x0000000105053836 */ /* 0x000fc80000000000 */
[----:B------:R-:W-:Y:S01]  /*1970*/  @P4 VIADD R11, R11, 0x1 ;  /* 0x000000010b0b4836 */ /* 0x000fe20000000000 */
[----:B------:R-:W-:-:S03]  /*1980*/  @!P1 IADD3 R5, PT, PT, -R5, RZ, RZ ;  /* 0x000000ff05059210 */ /* 0x000fc60007ffe1ff */
[----:B------:R-:W-:Y:S01]  /*1990*/  @!P0 IMAD.MOV R11, RZ, RZ, -R11 ;  /* 0x000000ffff0b8224 */ /* 0x000fe200078e0a0b */
[----:B------:R-:W-:-:S04]  /*19a0*/  SEL R9, R0, R5, !P2 ;  /* 0x0000000500097207 */ /* 0x000fc80005000000 */
[----:B------:R-:W-:Y:S01]  /*19b0*/  SEL R0, R0, R11, !P2 ;  /* 0x0000000b00007207 */ /* 0x000fe20005000000 */
[----:B------:R-:W-:-:S04]  /*19c0*/  IMAD.MOV R5, RZ, RZ, -R9 ;  /* 0x000000ffff057224 */ /* 0x000fc800078e0a09 */
[C---:B------:R-:W-:Y:S02]  /*19d0*/  IMAD R5, R4.reuse, R5, R21 ;  /* 0x0000000504057224 */ /* 0x040fe400078e0215 */
[----:B------:R-:W-:Y:S02]  /*19e0*/  IMAD R4, R4, R0, -R19 ;  /* 0x0000000004047224 */ /* 0x000fe400078e0a13 */
[----:B------:R-:W-:Y:S02]  /*19f0*/  IMAD.IADD R9, R9, 0x1, -R0 ;  /* 0x0000000109097824 */ /* 0x000fe400078e0a00 */
[----:B------:R-:W-:Y:S02]  /*1a00*/  IMAD.IADD R11, R5, 0x1, R4 ;  /* 0x00000001050b7824 */ /* 0x000fe400078e0204 */
[----:B------:R-:W-:Y:S01]  /*1a10*/  IMAD.MOV.U32 R5, RZ, RZ, 0x1 ;  /* 0x00000001ff057424 */ /* 0x000fe200078e00ff */
[----:B---3--:R-:W-:Y:S02]  /*1a20*/  ISETP.EQ.AND P1, PT, R6, R9, PT ;  /* 0x000000090600720c */ /* 0x008fe40003f22270 */
[----:B----4-:R-:W-:-:S13]  /*1a30*/  ISETP.NE.AND P0, PT, R7, R11, PT ;  /* 0x0000000b0700720c */ /* 0x010fda0003f05270 */
[----:B------:R-:W-:Y:S05]  /*1a40*/  @!P0 BRA P1, `(.L_x_209) ;  /* 0x00000000007c8947 */ /* 0x000fea0000800000 */
[----:B------:R-:W2:Y:S04]  /*1a50*/  LDG.E R0, desc[UR4][R12.64+0x8] ;  /* 0x000008040c007981 */ /* 0x000ea8000c1e1900 */
[----:B------:R-:W3:Y:S01]  /*1a60*/  LDG.E R4, desc[UR4][R12.64+0xc] ;  /* 0x00000c040c047981 */ /* 0x000ee2000c1e1900 */
[----:B------:R-:W-:Y:S01]  /*1a70*/  HFMA2 R5, -RZ, RZ, 0, 1.1920928955078125e-07 ;  /* 0x00000002ff057431 */ /* 0x000fe200000001ff */
        /* <DEDUP_REMOVED lines=23> */
[----:B------:R-:W-:Y:S01]  /*1bf0*/  IMAD.MOV.U32 R5, RZ, RZ, -0x1 ;  /* 0xffffffffff057424 */ /* 0x000fe200078e00ff */
[----:B--2---:R-:W-:Y:S02]  /*1c00*/  ISETP.NE.AND P1, PT, R4, R11, PT ;  /* 0x0000000b0400720c */ /* 0x004fe40003f25270 */
[----:B---3--:R-:W-:Y:S02]  /*1c10*/  ISETP.NE.AND P0, PT, R0, R9, PT ;  /* 0x000000090000720c */ /* 0x008fe40003f05270 */
[----:B------:R-:W-:-:S04]  /*1c20*/  SEL R5, R5, 0x6, P1 ;  /* 0x0000000605057807 */ /* 0x000fc80000800000 */
[----:B------:R-:W-:-:S07]  /*1c30*/  SEL R5, R5, 0xffffffff, !P0 ;  /* 0xffffffff05057807 */ /* 0x000fce0004000000 */
.L_x_209:
[----:B------:R-:W-:Y:S05]  /*1c40*/  BSYNC.RECONVERGENT B0 ;  /* 0x0000000000007941 */ /* 0x000fea0003800200 */
.L_x_208:
[----:B------:R-:W-:-:S05]  /*1c50*/  IMAD.WIDE R2, R19, 0x4, R2 ;  /* 0x0000000413027825 */ /* 0x000fca00078e0202 */
[----:B------:R-:W-:Y:S01]  /*1c60*/  STG.E desc[UR4][R2.64], R5 ;  /* 0x0000000502007986 */ /* 0x000fe2000c101904 */
[----:B------:R-:W-:Y:S05]  /*1c70*/  EXIT ;  /* 0x000000000000794d */ /* 0x000fea0003800000 */
.L_x_210:
        /* <DEDUP_REMOVED lines=16> */
.L_x_225:


//--------------------- .nv.global.init           --------------------------
	.section	.nv.global.init,"aw",@progbits
	.align	4
.nv.global.init:
	.type		maxNeighbors,@object
	.size		maxNeighbors,(direction_to_index_mapping - maxNeighbors)
maxNeighbors:
        /*0000*/ 	.byte	0x06, 0x00, 0x00, 0x00
	.type		direction_to_index_mapping,@object
	.size		direction_to_index_mapping,(directions1 - direction_to_index_mapping)
direction_to_index_mapping:
        /*0004*/ 	.byte	0x00, 0x00, 0x00, 0x00, 0xff, 0xff, 0xff, 0xff, 0xff, 0xff, 0xff, 0xff, 0x00, 0x00, 0x00, 0x00
        /*0014*/ 	.byte	0xff, 0xff, 0xff, 0xff, 0x01, 0x00, 0x00, 0x00, 0x00, 0x00, 0x00, 0x00, 0x01, 0x00, 0x00, 0x00
        /*0024*/ 	.byte	0x01, 0x00, 0x00, 0x00, 0x00, 0x00, 0x00, 0x00, 0x01, 0x00, 0x00, 0x00, 0xff, 0xff, 0xff, 0xff
	.type		directions1,@object
	.size		directions1,(.L_1 - directions1)
directions1:
        /*0034*/ 	.byte	0x00, 0x00, 0x00, 0x00, 0xff, 0xff, 0xff, 0xff, 0xff, 0xff, 0xff, 0xff, 0x00, 0x00, 0x00, 0x00
        /*0044*/ 	.byte	0xff, 0xff, 0xff, 0xff, 0x01, 0x00, 0x00, 0x00, 0x00, 0x00, 0x00, 0x00, 0x01, 0x00, 0x00, 0x00
        /*0054*/ 	.byte	0x01, 0x00, 0x00, 0x00, 0x00, 0x00, 0x00, 0x00, 0x01, 0x00, 0x00, 0x00, 0xff, 0xff, 0xff, 0xff
.L_1:


//--------------------- .nv.shared.reserved.0     --------------------------
	.section	.nv.shared.reserved.0,"aw",@nobits
	.weak		__nv_reservedSMEM_offset_0_alias
	.size		__nv_reservedSMEM_offset_0_alias, 0, 64
	.other		__nv_reservedSMEM_offset_0_alias,@"STO_CUDA_RESERVED_SHARED STV_DEFAULT"
__nv_reservedSMEM_offset_0_alias:
	.zero		0
	.zero		64


//--------------------- .nv.global                --------------------------
	.section	.nv.global,"aw",@nobits
	.align	8
.nv.global:
	.type		decp_data,@object
	.size		decp_data,(or_mini - decp_data)
decp_data:
	.zero		8
	.type		or_mini,@object
	.size		or_mini,(adjacency - or_mini)
or_mini:
	.zero		8
	.type		adjacency,@object
	.size		adjacency,(de_direction_ds - adjacency)
adjacency:
	.zero		8
	.type		de_direction_ds,@object
	.size		de_direction_ds,(maxi - de_direction_ds)
de_direction_ds:
	.zero		8
	.type		maxi,@object
	.size		maxi,(input_data - maxi)
maxi:
	.zero		8
	.type		input_data,@object
	.size		input_data,(bound - input_data)
input_data:
	.zero		8
	.type		bound,@object
	.size		bound,(all_min - bound)
bound:
	.zero		8
	.type		all_min,@object
	.size		all_min,(de_direction_as - all_min)
all_min:
	.zero		8
	.type		de_direction_as,@object
	.size		de_direction_as,(or_maxi - de_direction_as)
de_direction_as:
	.zero		8
	.type		or_maxi,@object
	.size		or_maxi,(unsigned_n - or_maxi)
or_maxi:
	.zero		8
	.type		unsigned_n,@object
	.size		unsigned_n,(lowgradientindices - unsigned_n)
unsigned_n:
	.zero		8
	.type		lowgradientindices,@object
	.size		lowgradientindices,(mini - lowgradientindices)
lowgradientindices:
	.zero		8
	.type		mini,@object
	.size		mini,(all_max - mini)
mini:
	.zero		8
	.type		all_max,@object
	.size		all_max,(count_max - all_max)
all_max:
	.zero		8
	.type		count_max,@object
	.size		count_max,(height - count_max)
count_max:
	.zero		4
	.type		height,@object
	.size		height,(count_f_max - height)
height:
	.zero		4
	.type		count_f_max,@object
	.size		count_f_max,(num - count_f_max)
count_f_max:
	.zero		4
	.type		num,@object
	.size		num,(count_f_min - num)
num:
	.zero		4
	.type		count_f_min,@object
	.size		count_f_min,(width - count_f_min)
count_f_min:
	.zero		4
	.type		width,@object
	.size		width,(count_min - width)
width:
	.zero		4
	.type		count_min,@object
	.size		count_min,(.L_10 - count_min)
count_min:
	.zero		4
.L_10:


//--------------------- .nv.constant0._Z19initializeWithIndexPiii --------------------------
	.section	.nv.constant0._Z19initializeWithIndexPiii,"a",@progbits
	.sectionflags	@""
	.align	4
.nv.constant0._Z19initializeWithIndexPiii:
	.zero		912


//--------------------- .nv.constant0._Z17copyDeviceToArrayPiS_ --------------------------
	.section	.nv.constant0._Z17copyDeviceToArrayPiS_,"a",@progbits
	.sectionflags	@""
	.align	4
.nv.constant0._Z17copyDeviceToArrayPiS_:
	.zero		912


//--------------------- .nv.constant0._Z8getlabelPiS_S_i --------------------------
	.section	.nv.constant0._Z8getlabelPiS_S_i,"a",@progbits
	.sectionflags	@""
	.align	4
.nv.constant0._Z8getlabelPiS_S_i:
	.zero		924


//--------------------- .nv.constant0._Z24copyDeviceVarToDeviceMemPiS_ --------------------------
	.section	.nv.constant0._Z24copyDeviceVarToDeviceMemPiS_,"a",@progbits
	.sectionflags	@""
	.align	4
.nv.constant0._Z24copyDeviceVarToDeviceMemPiS_:
	.zero		912


//--------------------- .nv.constant0._Z9addKernelPi --------------------------
	.section	.nv.constant0._Z9addKernelPi,"a",@progbits
	.sectionflags	@""
	.align	4
.nv.constant0._Z9addKernelPi:
	.zero		904


//--------------------- .nv.constant0._Z18fix_maxi_critical2i --------------------------
	.section	.nv.constant0._Z18fix_maxi_critical2i,"a",@progbits
	.sectionflags	@""
	.align	4
.nv.constant0._Z18fix_maxi_critical2i:
	.zero		900


//--------------------- .nv.constant0._Z18fix_maxi_critical1i --------------------------
	.section	.nv.constant0._Z18fix_maxi_critical1i,"a",@progbits
	.sectionflags	@""
	.align	4
.nv.constant0._Z18fix_maxi_critical1i:
	.zero		900


//--------------------- .nv.constant0._Z20allocateDeviceMemoryv --------------------------
	.section	.nv.constant0._Z20allocateDeviceMemoryv,"a",@progbits
	.sectionflags	@""
	.align	4
.nv.constant0._Z20allocateDeviceMemoryv:
	.zero		896


//--------------------- .nv.constant0._Z16computeAdjacencyv --------------------------
	.section	.nv.constant0._Z16computeAdjacencyv,"a",@progbits
	.sectionflags	@""
	.align	4
.nv.constant0._Z16computeAdjacencyv:
	.zero		896


//--------------------- .nv.constant0._Z17freeDeviceMemory1v --------------------------
	.section	.nv.constant0._Z17freeDeviceMemory1v,"a",@progbits
	.sectionflags	@""
	.align	4
.nv.constant0._Z17freeDeviceMemory1v:
	.zero		896


//--------------------- .nv.constant0._Z16freeDeviceMemoryv --------------------------
	.section	.nv.constant0._Z16freeDeviceMemoryv,"a",@progbits
	.sectionflags	@""
	.align	4
.nv.constant0._Z16freeDeviceMemoryv:
	.zero		896


//--------------------- .nv.constant0._Z5getcpv   --------------------------
	.section	.nv.constant0._Z5getcpv,"a",@progbits
	.sectionflags	@""
	.align	4
.nv.constant0._Z5getcpv:
	.zero		896


//--------------------- .nv.constant0._Z10iscriticlev --------------------------
	.section	.nv.constant0._Z10iscriticlev,"a",@progbits
	.sectionflags	@""
	.align	4
.nv.constant0._Z10iscriticlev:
	.zero		896


//--------------------- .nv.constant0._Z18checkElementKernelPiiiPb --------------------------
	.section	.nv.constant0._Z18checkElementKernelPiiiPb,"a",@progbits
	.sectionflags	@""
	.align	4
.nv.constant0._Z18checkElementKernelPiiiPb:
	.zero		920


//--------------------- .nv.constant0._Z14find_directioni --------------------------
	.section	.nv.constant0._Z14find_directioni,"a",@progbits
	.sectionflags	@""
	.align	4
.nv.constant0._Z14find_directioni:
	.zero		900


//--------------------- SYMBOLS --------------------------

	.type		.nv.reservedSmem.offset0,@object
	.size		.nv.reservedSmem.offset0,0x4
	.type		malloc,@function
	.type		free,@function
